	.target	sm_90a

	.elftype	@"ET_EXEC"


//--------------------- .note.nv.tkinfo           --------------------------
	.section	.note.nv.tkinfo,"",@"SHT_NOTE"
	.sectionflags	@"SHF_NOTE_NV_TKINFO"
	.tkinfo
        /*0018*/ 	.word	0x00000002
        /*0030*/ 	.string	""
        /*0030*/ 	.string	"ptxas"
        /*0030*/ 	.string	"Cuda compilation tools, release 13.0, V13.0.88"
        /*0030*/ 	.string	"Build cuda_13.0.r13.0/compiler.36424714_0"
        /*0030*/ 	.string	"-arch sm_90a -m 64 "



//--------------------- .note.nv.cuinfo           --------------------------
	.section	.note.nv.cuinfo,"",@"SHT_NOTE"
	.sectionflags	@"SHF_NOTE_NV_CUINFO"
        /*0018*/ 	.short	0x0002
        /*001a*/ 	.short	0x005a
        /*001c*/ 	.short	0x0082
	.zero		2


//--------------------- .nv.info                  --------------------------
	.section	.nv.info,"",@"SHT_CUDA_INFO"
	.align	4


	//----- nvinfo : EIATTR_REGCOUNT
	.align		4
        /*0000*/ 	.byte	0x04, 0x2f
        /*0002*/ 	.short	(.L_15 - .L_14)
	.align		4
.L_14:
        /*0004*/ 	.word	index@(_ZN7cutlass13device_kernelINS_4gemm6kernel13GemmUniversalIN4cute5tupleIJiiiiEEENS1_10collective13CollectiveMmaINS1_34MainloopSm90TmaGmmaWarpSpecializedILi5ENS5_IJNS4_1CILi2EEENSA_ILi1EEESC_EEENS1_35KernelTmaWarpSpecializedCooperativeEEENS5_IJNSA_ILi256EEENSA_ILi128EEESH_EEEaNS5_IJlSC_lEEEaSJ_NS4_8TiledMMAINS4_8MMA_AtomIJNS4_4SM904GMMA27MMA_64x128x32_S32S8S8_SS_TNEEEENS4_6LayoutISD_NS5_IJSC_NSA_ILi0EEESR_EEEEENS5_IJNS4_10UnderscoreESU_SU_EEEEENS4_13SM90_TMA_LOADENS4_14ComposedLayoutINS4_7SwizzleILi3ELi4ELi3EEENS4_18smem_ptr_flag_bitsILi8EEENSQ_INS5_IJNSA_ILi8EEESH_EEENS5_IJSH_SC_EEEEEEEvNS4_8identityENS4_23SM90_TMA_LOAD_MULTICASTES17_vS18_EENS_8epilogue10collective6detail29Sm90TmaWarpSpecializedAdapterINS1C_15DefaultEpilogueIaSJ_SJ_NS1B_6thread17LinearCombinationIaLi1EiiLNS1G_9ScaleType4KindE0ELNS_15FloatRoundStyleE2EaEENS1_15EpilogueDefaultEEEEEvvEEEEvNT_6ParamsE)
        /*0008*/ 	.word	0x000000a8


	//----- nvinfo : EIATTR_FRAME_SIZE
	.align		4
.L_15:
        /*000c*/ 	.byte	0x04, 0x11
        /*000e*/ 	.short	(.L_17 - .L_16)
	.align		4
.L_16:
        /*0010*/ 	.word	index@(_ZN7cutlass13device_kernelINS_4gemm6kernel13GemmUniversalIN4cute5tupleIJiiiiEEENS1_10collective13CollectiveMmaINS1_34MainloopSm90TmaGmmaWarpSpecializedILi5ENS5_IJNS4_1CILi2EEENSA_ILi1EEESC_EEENS1_35KernelTmaWarpSpecializedCooperativeEEENS5_IJNSA_ILi256EEENSA_ILi128EEESH_EEEaNS5_IJlSC_lEEEaSJ_NS4_8TiledMMAINS4_8MMA_AtomIJNS4_4SM904GMMA27MMA_64x128x32_S32S8S8_SS_TNEEEENS4_6LayoutISD_NS5_IJSC_NSA_ILi0EEESR_EEEEENS5_IJNS4_10UnderscoreESU_SU_EEEEENS4_13SM90_TMA_LOADENS4_14ComposedLayoutINS4_7SwizzleILi3ELi4ELi3EEENS4_18smem_ptr_flag_bitsILi8EEENSQ_INS5_IJNSA_ILi8EEESH_EEENS5_IJSH_SC_EEEEEEEvNS4_8identityENS4_23SM90_TMA_LOAD_MULTICASTES17_vS18_EENS_8epilogue10collective6detail29Sm90TmaWarpSpecializedAdapterINS1C_15DefaultEpilogueIaSJ_SJ_NS1B_6thread17LinearCombinationIaLi1EiiLNS1G_9ScaleType4KindE0ELNS_15FloatRoundStyleE2EaEENS1_15EpilogueDefaultEEEEEvvEEEEvNT_6ParamsE)
        /*0014*/ 	.word	0x00000000


	//----- nvinfo : EIATTR_MIN_STACK_SIZE
	.align		4
.L_17:
        /*0018*/ 	.byte	0x04, 0x12
        /*001a*/ 	.short	(.L_19 - .L_18)
	.align		4
.L_18:
        /*001c*/ 	.word	index@(_ZN7cutlass13device_kernelINS_4gemm6kernel13GemmUniversalIN4cute5tupleIJiiiiEEENS1_10collective13CollectiveMmaINS1_34MainloopSm90TmaGmmaWarpSpecializedILi5ENS5_IJNS4_1CILi2EEENSA_ILi1EEESC_EEENS1_35KernelTmaWarpSpecializedCooperativeEEENS5_IJNSA_ILi256EEENSA_ILi128EEESH_EEEaNS5_IJlSC_lEEEaSJ_NS4_8TiledMMAINS4_8MMA_AtomIJNS4_4SM904GMMA27MMA_64x128x32_S32S8S8_SS_TNEEEENS4_6LayoutISD_NS5_IJSC_NSA_ILi0EEESR_EEEEENS5_IJNS4_10UnderscoreESU_SU_EEEEENS4_13SM90_TMA_LOADENS4_14ComposedLayoutINS4_7SwizzleILi3ELi4ELi3EEENS4_18smem_ptr_flag_bitsILi8EEENSQ_INS5_IJNSA_ILi8EEESH_EEENS5_IJSH_SC_EEEEEEEvNS4_8identityENS4_23SM90_TMA_LOAD_MULTICASTES17_vS18_EENS_8epilogue10collective6detail29Sm90TmaWarpSpecializedAdapterINS1C_15DefaultEpilogueIaSJ_SJ_NS1B_6thread17LinearCombinationIaLi1EiiLNS1G_9ScaleType4KindE0ELNS_15FloatRoundStyleE2EaEENS1_15EpilogueDefaultEEEEEvvEEEEvNT_6ParamsE)
        /*0020*/ 	.word	0x00000000
.L_19:


//--------------------- .nv.compat                --------------------------
	.section	.nv.compat,"",@"SHT_CUDA_COMPAT_INFO"
	.align	4
        /*0000*/ 	.byte	0x02, 0x09, 0x01, 0x00, 0x02, 0x02, 0x04, 0x00, 0x02, 0x05, 0x05, 0x00, 0x03, 0x07, 0x01, 0x01
        /*0010*/ 	.byte	0x02, 0x03, 0x01, 0x00, 0x02, 0x06, 0x01, 0x00, 0x04, 0x0b, 0x08, 0x00, 0x00, 0x00, 0x00, 0x00
        /*0020*/ 	.byte	0x00, 0x00, 0x00, 0x00


//--------------------- .nv.info._ZN7cutlass13device_kernelINS_4gemm6kernel13GemmUniversalIN4cute5tupleIJiiiiEEENS1_10collective13CollectiveMmaINS1_34MainloopSm90TmaGmmaWarpSpecializedILi5ENS5_IJNS4_1CILi2EEENSA_ILi1EEESC_EEENS1_35KernelTmaWarpSpecializedCooperativeEEENS5_IJNSA_ILi256EEENSA_ILi128EEESH_EEEaNS5_IJlSC_lEEEaSJ_NS4_8TiledMMAINS4_8MMA_AtomIJNS4_4SM904GMMA27MMA_64x128x32_S32S8S8_SS_TNEEEENS4_6LayoutISD_NS5_IJSC_NSA_ILi0EEESR_EEEEENS5_IJNS4_10UnderscoreESU_SU_EEEEENS4_13SM90_TMA_LOADENS4_14ComposedLayoutINS4_7SwizzleILi3ELi4ELi3EEENS4_18smem_ptr_flag_bitsILi8EEENSQ_INS5_IJNSA_ILi8EEESH_EEENS5_IJSH_SC_EEEEEEEvNS4_8identityENS4_23SM90_TMA_LOAD_MULTICASTES17_vS18_EENS_8epilogue10collective6detail29Sm90TmaWarpSpecializedAdapterINS1C_15DefaultEpilogueIaSJ_SJ_NS1B_6thread17LinearCombinationIaLi1EiiLNS1G_9ScaleType4KindE0ELNS_15FloatRoundStyleE2EaEENS1_15EpilogueDefaultEEEEEvvEEEEvNT_6ParamsE --------------------------
	.section	.nv.info._ZN7cutlass13device_kernelINS_4gemm6kernel13GemmUniversalIN4cute5tupleIJiiiiEEENS1_10collective13CollectiveMmaINS1_34MainloopSm90TmaGmmaWarpSpecializedILi5ENS5_IJNS4_1CILi2EEENSA_ILi1EEESC_EEENS1_35KernelTmaWarpSpecializedCooperativeEEENS5_IJNSA_ILi256EEENSA_ILi128EEESH_EEEaNS5_IJlSC_lEEEaSJ_NS4_8TiledMMAINS4_8MMA_AtomIJNS4_4SM904GMMA27MMA_64x128x32_S32S8S8_SS_TNEEEENS4_6LayoutISD_NS5_IJSC_NSA_ILi0EEESR_EEEEENS5_IJNS4_10UnderscoreESU_SU_EEEEENS4_13SM90_TMA_LOADENS4_14ComposedLayoutINS4_7SwizzleILi3ELi4ELi3EEENS4_18smem_ptr_flag_bitsILi8EEENSQ_INS5_IJNSA_ILi8EEESH_EEENS5_IJSH_SC_EEEEEEEvNS4_8identityENS4_23SM90_TMA_LOAD_MULTICASTES17_vS18_EENS_8epilogue10collective6detail29Sm90TmaWarpSpecializedAdapterINS1C_15DefaultEpilogueIaSJ_SJ_NS1B_6thread17LinearCombinationIaLi1EiiLNS1G_9ScaleType4KindE0ELNS_15FloatRoundStyleE2EaEENS1_15EpilogueDefaultEEEEEvvEEEEvNT_6ParamsE,"",@"SHT_CUDA_INFO"
	.sectionflags	@""
	.align	4


	//----- nvinfo : EIATTR_CUDA_API_VERSION
	.align		4
        /*0000*/ 	.byte	0x04, 0x37
        /*0002*/ 	.short	(.L_21 - .L_20)
.L_20:
        /*0004*/ 	.word	0x00000082


	//----- nvinfo : EIATTR_KPARAM_INFO
	.align		4
.L_21:
        /*0008*/ 	.byte	0x04, 0x17
        /*000a*/ 	.short	(.L_23 - .L_22)
.L_22:
        /*000c*/ 	.word	0x00000000
        /*0010*/ 	.short	0x0000
        /*0012*/ 	.short	0x0070
        /*0014*/ 	.byte	0x00, 0xf0, 0x01, 0x10


	//----- nvinfo : EIATTR_SPARSE_MMA_MASK
	.align		4
.L_23:
        /*0018*/ 	.byte	0x03, 0x50
        /*001a*/ 	.short	0x0000


	//----- nvinfo : EIATTR_MAXREG_COUNT
	.align		4
        /*001c*/ 	.byte	0x03, 0x1b
        /*001e*/ 	.short	0x00a8


	//----- nvinfo : EIATTR_NUM_BARRIERS
	.align		4
        /*0020*/ 	.byte	0x02, 0x4c
        /*0022*/ 	.byte	0x01
	.zero		1


	//----- nvinfo : EIATTR_EXTERNS
	.align		4
        /*0024*/ 	.byte	0x04, 0x0f
        /*0026*/ 	.short	(.L_25 - .L_24)


	//   ....[0]....
	.align		4
.L_24:
        /*0028*/ 	.word	index@(__assertfail)


	//----- nvinfo : EIATTR_MERCURY_ISA_VERSION
	.align		4
.L_25:
        /*002c*/ 	.byte	0x03, 0x5f
        /*002e*/ 	.short	0x0101


	//----- nvinfo : EIATTR_INT_WARP_WIDE_INSTR_OFFSETS
	.align		4
        /*0030*/ 	.byte	0x04, 0x31
        /*0032*/ 	.short	(.L_27 - .L_26)


	//   ....[0]....
.L_26:
        /*0034*/ 	.word	0x000004a0


	//   ....[1]....
        /*0038*/ 	.word	0x000004d0


	//   ....[2]....
        /*003c*/ 	.word	0x00000690


	//----- nvinfo : EIATTR_COOP_GROUP_MASK_REGIDS
	.align		4
.L_27:
        /*0040*/ 	.byte	0x04, 0x29
        /*0042*/ 	.short	(.L_29 - .L_28)


	//   ....[0]....
.L_28:
        /*0044*/ 	.word	0xffffffff


	//   ....[1]....
        /*0048*/ 	.word	0xffffffff


	//   ....[2]....
        /*004c*/ 	.word	0xffffffff


	//   ....[3]....
        /*0050*/ 	.word	0xffffffff


	//   ....[4]....
        /*0054*/ 	.word	0xffffffff


	//   ....[5]....
        /*0058*/ 	.word	0xffffffff


	//----- nvinfo : EIATTR_COOP_GROUP_INSTR_OFFSETS
	.align		4
.L_29:
        /*005c*/ 	.byte	0x04, 0x28
        /*005e*/ 	.short	(.L_31 - .L_30)


	//   ....[0]....
.L_30:
        /*0060*/ 	.word	0x00000060


	//   ....[1]....
        /*0064*/ 	.word	0x00000070


	//   ....[2]....
        /*0068*/ 	.word	0x00000130


	//   ....[3]....
        /*006c*/ 	.word	0x000002f0


	//   ....[4]....
        /*0070*/ 	.word	0x00000810


	//   ....[5]....
        /*0074*/ 	.word	0x00001250


	//----- nvinfo : EIATTR_REG_RECONFIG
	.align		4
.L_31:
        /*0078*/ 	.byte	0x01, 0x54
	.zero		2


	//----- nvinfo : EIATTR_SYSCALL_OFFSETS
	.align		4
        /*007c*/ 	.byte	0x04, 0x46
        /*007e*/ 	.short	(.L_33 - .L_32)


	//   ....[0]....
.L_32:
        /*0080*/ 	.word	0x00001420


	//----- nvinfo : EIATTR_MBARRIER_INSTR_OFFSETS
	.align		4
.L_33:
        /*0084*/ 	.byte	0x04, 0x39
        /*0086*/ 	.short	(.L_35 - .L_34)


	//   ....[0]....
.L_34:
        /*0088*/ 	.word	0x00000230
        /*008c*/ 	.word	0x000000ff
        /*0090*/ 	.word	0x00000000
        /*0094*/ 	.short	0x0100
        /*0096*/ 	.byte	0x08
	.zero		1


	//   ....[1]....
        /*0098*/ 	.word	0x00000240
        /*009c*/ 	.word	0x000000ff
        /*00a0*/ 	.word	0x00000028
        /*00a4*/ 	.short	0x0100
        /*00a6*/ 	.byte	0x08
	.zero		1


	//   ....[2]....
        /*00a8*/ 	.word	0x00000250
        /*00ac*/ 	.word	0x000000ff
        /*00b0*/ 	.word	0x00000008
        /*00b4*/ 	.short	0x0100
        /*00b6*/ 	.byte	0x08
	.zero		1


	//   ....[3]....
        /*00b8*/ 	.word	0x00000260
        /*00bc*/ 	.word	0x000000ff
        /*00c0*/ 	.word	0x00000030
        /*00c4*/ 	.short	0x0100
        /*00c6*/ 	.byte	0x08
	.zero		1


	//   ....[4]....
        /*00c8*/ 	.word	0x00000270
        /*00cc*/ 	.word	0x000000ff
        /*00d0*/ 	.word	0x00000010
        /*00d4*/ 	.short	0x0100
        /*00d6*/ 	.byte	0x08
	.zero		1


	//   ....[5]....
        /*00d8*/ 	.word	0x00000280
        /*00dc*/ 	.word	0x000000ff
        /*00e0*/ 	.word	0x00000038
        /*00e4*/ 	.short	0x0100
        /*00e6*/ 	.byte	0x08
	.zero		1


	//   ....[6]....
        /*00e8*/ 	.word	0x00000290
        /*00ec*/ 	.word	0x000000ff
        /*00f0*/ 	.word	0x00000018
        /*00f4*/ 	.short	0x0100
        /*00f6*/ 	.byte	0x08
	.zero		1


	//   ....[7]....
        /*00f8*/ 	.word	0x000002a0
        /*00fc*/ 	.word	0x000000ff
        /*0100*/ 	.word	0x00000040
        /*0104*/ 	.short	0x0100
        /*0106*/ 	.byte	0x08
	.zero		1


	//   ....[8]....
        /*0108*/ 	.word	0x000002b0
        /*010c*/ 	.word	0x000000ff
        /*0110*/ 	.word	0x00000020
        /*0114*/ 	.short	0x0100
        /*0116*/ 	.byte	0x08
	.zero		1


	//   ....[9]....
        /*0118*/ 	.word	0x000002c0
        /*011c*/ 	.word	0x000000ff
        /*0120*/ 	.word	0x00000048
        /*0124*/ 	.short	0x0100
        /*0126*/ 	.byte	0x08
	.zero		1


	//   ....[10]....
        /*0128*/ 	.word	0x00000710
        /*012c*/ 	.word	0x000000ff
        /*0130*/ 	.word	0x00000060
        /*0134*/ 	.short	0x0100
        /*0136*/ 	.byte	0x06
	.zero		1


	//   ....[11]....
        /*0138*/ 	.word	0x000007a0
        /*013c*/ 	.word	0x000000ff
        /*0140*/ 	.word	0x00000068
        /*0144*/ 	.short	0x0100
        /*0146*/ 	.byte	0x06
	.zero		1


	//   ....[12]....
        /*0148*/ 	.word	0x000014f0
        /*014c*/ 	.word	0x00000003
        /*0150*/ 	.word	0x00000000
        /*0154*/ 	.short	0x010a
        /*0156*/ 	.byte	0x3f
	.zero		1


	//   ....[13]....
        /*0158*/ 	.word	0x00001530
        /*015c*/ 	.word	0x00000003
        /*0160*/ 	.word	0x00000000
        /*0164*/ 	.short	0x010a
        /*0166*/ 	.byte	0x3f
	.zero		1


	//   ....[14]....
        /*0168*/ 	.word	0x00001a30
        /*016c*/ 	.word	0x00000005
        /*0170*/ 	.word	0x00000000
        /*0174*/ 	.short	0x010a
        /*0176*/ 	.byte	0x3f
	.zero		1


	//   ....[15]....
        /*0178*/ 	.word	0x00001a70
        /*017c*/ 	.word	0x00000005
        /*0180*/ 	.word	0x00000000
        /*0184*/ 	.short	0x010a
        /*0186*/ 	.byte	0x3f
	.zero		1


	//   ....[16]....
        /*0188*/ 	.word	0x00001e10
        /*018c*/ 	.word	0x00000005
        /*0190*/ 	.word	0x00000000
        /*0194*/ 	.short	0x0101
        /*0196*/ 	.byte	0x3f
	.zero		1


	//   ....[17]....
        /*0198*/ 	.word	0x00002030
        /*019c*/ 	.word	0x00000003
        /*01a0*/ 	.word	0x00000000
        /*01a4*/ 	.short	0x0101
        /*01a6*/ 	.byte	0x3f
	.zero		1


	//   ....[18]....
        /*01a8*/ 	.word	0x00009680
        /*01ac*/ 	.word	0x00000017
        /*01b0*/ 	.word	0x00000028
        /*01b4*/ 	.short	0x010a
        /*01b6*/ 	.byte	0x3f
	.zero		1


	//   ....[19]....
        /*01b8*/ 	.word	0x000099f0
        /*01bc*/ 	.word	0x00000003
        /*01c0*/ 	.word	0x00000068
        /*01c4*/ 	.short	0x0101
        /*01c6*/ 	.byte	0x3f
	.zero		1


	//   ....[20]....
        /*01c8*/ 	.word	0x0000a150
        /*01cc*/ 	.word	0x00000007
        /*01d0*/ 	.word	0x00000000
        /*01d4*/ 	.short	0x010a
        /*01d6*/ 	.byte	0x3f
	.zero		1


	//   ....[21]....
        /*01d8*/ 	.word	0x0000a1d0
        /*01dc*/ 	.word	0x00000008
        /*01e0*/ 	.word	0x00000000
        /*01e4*/ 	.short	0x010a
        /*01e6*/ 	.byte	0x3f
	.zero		1


	//   ....[22]....
        /*01e8*/ 	.word	0x0000a260
        /*01ec*/ 	.word	0x00000009
        /*01f0*/ 	.word	0x00000000
        /*01f4*/ 	.short	0x010a
        /*01f6*/ 	.byte	0x3f
	.zero		1


	//   ....[23]....
        /*01f8*/ 	.word	0x0000a2f0
        /*01fc*/ 	.word	0x00000006
        /*0200*/ 	.word	0x00000000
        /*0204*/ 	.short	0x010a
        /*0206*/ 	.byte	0x3f
	.zero		1


	//   ....[24]....
        /*0208*/ 	.word	0x0000a380
        /*020c*/ 	.word	0x00000003
        /*0210*/ 	.word	0x00000000
        /*0214*/ 	.short	0x010a
        /*0216*/ 	.byte	0x3f
	.zero		1


	//   ....[25]....
        /*0218*/ 	.word	0x0000a3e0
        /*021c*/ 	.word	0x00000003
        /*0220*/ 	.word	0x00000000
        /*0224*/ 	.short	0x010a
        /*0226*/ 	.byte	0x3f
	.zero		1


	//   ....[26]....
        /*0228*/ 	.word	0x0000a430
        /*022c*/ 	.word	0x00000005
        /*0230*/ 	.word	0x00000000
        /*0234*/ 	.short	0x010a
        /*0236*/ 	.byte	0x3f
	.zero		1


	//   ....[27]....
        /*0238*/ 	.word	0x0000a500
        /*023c*/ 	.word	0x00000017
        /*0240*/ 	.word	0x00000028
        /*0244*/ 	.short	0x010a
        /*0246*/ 	.byte	0x3f
	.zero		1


	//   ....[28]....
        /*0248*/ 	.word	0x0000a5d0
        /*024c*/ 	.word	0x00000007
        /*0250*/ 	.word	0x00000000
        /*0254*/ 	.short	0x010a
        /*0256*/ 	.byte	0x3f
	.zero		1


	//   ....[29]....
        /*0258*/ 	.word	0x0000a620
        /*025c*/ 	.word	0x00000008
        /*0260*/ 	.word	0x00000000
        /*0264*/ 	.short	0x010a
        /*0266*/ 	.byte	0x3f
	.zero		1


	//   ....[30]....
        /*0268*/ 	.word	0x0000a670
        /*026c*/ 	.word	0x00000009
        /*0270*/ 	.word	0x00000000
        /*0274*/ 	.short	0x010a
        /*0276*/ 	.byte	0x3f
	.zero		1


	//   ....[31]....
        /*0278*/ 	.word	0x0000a6c0
        /*027c*/ 	.word	0x00000006
        /*0280*/ 	.word	0x00000000
        /*0284*/ 	.short	0x010a
        /*0286*/ 	.byte	0x3f
	.zero		1


	//----- nvinfo : EIATTR_NUM_MBARRIERS
	.align		4
.L_35:
        /*0288*/ 	.byte	0x03, 0x38
        /*028a*/ 	.short	0x000c


	//----- nvinfo : EIATTR_EXIT_INSTR_OFFSETS
	.align		4
        /*028c*/ 	.byte	0x04, 0x1c
        /*028e*/ 	.short	(.L_37 - .L_36)


	//   ....[0]....
.L_36:
        /*0290*/ 	.word	0x00000970


	//   ....[1]....
        /*0294*/ 	.word	0x00001190


	//   ....[2]....
        /*0298*/ 	.word	0x00008d80


	//   ....[3]....
        /*029c*/ 	.word	0x000092e0


	//   ....[4]....
        /*02a0*/ 	.word	0x0000a3d0


	//----- nvinfo : EIATTR_MAX_THREADS
	.align		4
.L_37:
        /*02a4*/ 	.byte	0x04, 0x05
        /*02a6*/ 	.short	(.L_39 - .L_38)
.L_38:
        /*02a8*/ 	.word	0x00000180
        /*02ac*/ 	.word	0x00000001
        /*02b0*/ 	.word	0x00000001


	//----- nvinfo : EIATTR_CRS_STACK_SIZE
	.align		4
.L_39:
        /*02b4*/ 	.byte	0x04, 0x1e
        /*02b6*/ 	.short	(.L_41 - .L_40)
.L_40:
        /*02b8*/ 	.word	0x00000000


	//----- nvinfo : EIATTR_CBANK_PARAM_SIZE
	.align		4
.L_41:
        /*02bc*/ 	.byte	0x03, 0x19
        /*02be*/ 	.short	0x0470


	//----- nvinfo : EIATTR_PARAM_CBANK
	.align		4
        /*02c0*/ 	.byte	0x04, 0x0a
        /*02c2*/ 	.short	(.L_43 - .L_42)
	.align		4
.L_42:
        /*02c4*/ 	.word	index@(.nv.constant0._ZN7cutlass13device_kernelINS_4gemm6kernel13GemmUniversalIN4cute5tupleIJiiiiEEENS1_10collective13CollectiveMmaINS1_34MainloopSm90TmaGmmaWarpSpecializedILi5ENS5_IJNS4_1CILi2EEENSA_ILi1EEESC_EEENS1_35KernelTmaWarpSpecializedCooperativeEEENS5_IJNSA_ILi256EEENSA_ILi128EEESH_EEEaNS5_IJlSC_lEEEaSJ_NS4_8TiledMMAINS4_8MMA_AtomIJNS4_4SM904GMMA27MMA_64x128x32_S32S8S8_SS_TNEEEENS4_6LayoutISD_NS5_IJSC_NSA_ILi0EEESR_EEEEENS5_IJNS4_10UnderscoreESU_SU_EEEEENS4_13SM90_TMA_LOADENS4_14ComposedLayoutINS4_7SwizzleILi3ELi4ELi3EEENS4_18smem_ptr_flag_bitsILi8EEENSQ_INS5_IJNSA_ILi8EEESH_EEENS5_IJSH_SC_EEEEEEEvNS4_8identityENS4_23SM90_TMA_LOAD_MULTICASTES17_vS18_EENS_8epilogue10collective6detail29Sm90TmaWarpSpecializedAdapterINS1C_15DefaultEpilogueIaSJ_SJ_NS1B_6thread17LinearCombinationIaLi1EiiLNS1G_9ScaleType4KindE0ELNS_15FloatRoundStyleE2EaEENS1_15EpilogueDefaultEEEEEvvEEEEvNT_6ParamsE)
        /*02c8*/ 	.short	0x0210
        /*02ca*/ 	.short	0x0470


	//----- nvinfo : EIATTR_SW_WAR
	.align		4
.L_43:
        /*02cc*/ 	.byte	0x04, 0x36
        /*02ce*/ 	.short	(.L_45 - .L_44)
.L_44:
        /*02d0*/ 	.word	0x00000008
.L_45:


//--------------------- .nv.callgraph             --------------------------
	.section	.nv.callgraph,"",@"SHT_CUDA_CALLGRAPH"
	.align	4
	.sectionentsize	8
	.align		4
        /*0000*/ 	.word	0x00000000
	.align		4
        /*0004*/ 	.word	0xffffffff
	.align		4
        /*0008*/ 	.word	index@(_ZN7cutlass13device_kernelINS_4gemm6kernel13GemmUniversalIN4cute5tupleIJiiiiEEENS1_10collective13CollectiveMmaINS1_34MainloopSm90TmaGmmaWarpSpecializedILi5ENS5_IJNS4_1CILi2EEENSA_ILi1EEESC_EEENS1_35KernelTmaWarpSpecializedCooperativeEEENS5_IJNSA_ILi256EEENSA_ILi128EEESH_EEEaNS5_IJlSC_lEEEaSJ_NS4_8TiledMMAINS4_8MMA_AtomIJNS4_4SM904GMMA27MMA_64x128x32_S32S8S8_SS_TNEEEENS4_6LayoutISD_NS5_IJSC_NSA_ILi0EEESR_EEEEENS5_IJNS4_10UnderscoreESU_SU_EEEEENS4_13SM90_TMA_LOADENS4_14ComposedLayoutINS4_7SwizzleILi3ELi4ELi3EEENS4_18smem_ptr_flag_bitsILi8EEENSQ_INS5_IJNSA_ILi8EEESH_EEENS5_IJSH_SC_EEEEEEEvNS4_8identityENS4_23SM90_TMA_LOAD_MULTICASTES17_vS18_EENS_8epilogue10collective6detail29Sm90TmaWarpSpecializedAdapterINS1C_15DefaultEpilogueIaSJ_SJ_NS1B_6thread17LinearCombinationIaLi1EiiLNS1G_9ScaleType4KindE0ELNS_15FloatRoundStyleE2EaEENS1_15EpilogueDefaultEEEEEvvEEEEvNT_6ParamsE)
	.align		4
        /*000c*/ 	.word	index@(__assertfail)
	.align		4
        /*0010*/ 	.word	0x00000000
	.align		4
        /*0014*/ 	.word	0xfffffffe
	.align		4
        /*0018*/ 	.word	0x00000000
	.align		4
        /*001c*/ 	.word	0xfffffffd
	.align		4
        /*0020*/ 	.word	0x00000000
	.align		4
        /*0024*/ 	.word	0xfffffffc


//--------------------- .nv.constant4             --------------------------
	.section	.nv.constant4,"a",@progbits
	.align	8
	.align		8
.nv.constant4:
        /*0000*/ 	.dword	__assertfail
	.align		8
        /*0008*/ 	.dword	__unnamed_1
	.align		8
        /*0010*/ 	.dword	_ZN39_INTERNAL_a3511fd7_4_k_cu_2c6783cd_69754cuda3std3__45__cpo5beginE
	.align		8
        /*0018*/ 	.dword	_ZN39_INTERNAL_a3511fd7_4_k_cu_2c6783cd_69754cuda3std3__45__cpo3endE
	.align		8
        /*0020*/ 	.dword	_ZN39_INTERNAL_a3511fd7_4_k_cu_2c6783cd_69754cuda3std3__45__cpo6cbeginE
	.align		8
        /*0028*/ 	.dword	_ZN39_INTERNAL_a3511fd7_4_k_cu_2c6783cd_69754cuda3std3__45__cpo4cendE
	.align		8
        /*0030*/ 	.dword	_ZN39_INTERNAL_a3511fd7_4_k_cu_2c6783cd_69754cuda3std3__441_GLOBAL__N__a3511fd7_4_k_cu_2c6783cd_69756ignoreE
	.align		8
        /*0038*/ 	.dword	_ZN39_INTERNAL_a3511fd7_4_k_cu_2c6783cd_69754cuda3std3__419piecewise_constructE
	.align		8
        /*0040*/ 	.dword	_ZN39_INTERNAL_a3511fd7_4_k_cu_2c6783cd_69754cuda3std3__48in_placeE
	.align		8
        /*0048*/ 	.dword	_ZN39_INTERNAL_a3511fd7_4_k_cu_2c6783cd_69754cuda3std6ranges3__45__cpo4swapE
	.align		8
        /*0050*/ 	.dword	_ZN39_INTERNAL_a3511fd7_4_k_cu_2c6783cd_69754cuda3std6ranges3__45__cpo9iter_moveE
	.align		8
        /*0058*/ 	.dword	_ZN39_INTERNAL_a3511fd7_4_k_cu_2c6783cd_69754cute7productE
	.align		8
        /*0060*/ 	.dword	_ZN39_INTERNAL_a3511fd7_4_k_cu_2c6783cd_69754cute1_E
	.align		8
        /*0068*/ 	.dword	$str$22
	.align		8
        /*0070*/ 	.dword	$str$23


//--------------------- .text._ZN7cutlass13device_kernelINS_4gemm6kernel13GemmUniversalIN4cute5tupleIJiiiiEEENS1_10collective13CollectiveMmaINS1_34MainloopSm90TmaGmmaWarpSpecializedILi5ENS5_IJNS4_1CILi2EEENSA_ILi1EEESC_EEENS1_35KernelTmaWarpSpecializedCooperativeEEENS5_IJNSA_ILi256EEENSA_ILi128EEESH_EEEaNS5_IJlSC_lEEEaSJ_NS4_8TiledMMAINS4_8MMA_AtomIJNS4_4SM904GMMA27MMA_64x128x32_S32S8S8_SS_TNEEEENS4_6LayoutISD_NS5_IJSC_NSA_ILi0EEESR_EEEEENS5_IJNS4_10UnderscoreESU_SU_EEEEENS4_13SM90_TMA_LOADENS4_14ComposedLayoutINS4_7SwizzleILi3ELi4ELi3EEENS4_18smem_ptr_flag_bitsILi8EEENSQ_INS5_IJNSA_ILi8EEESH_EEENS5_IJSH_SC_EEEEEEEvNS4_8identityENS4_23SM90_TMA_LOAD_MULTICASTES17_vS18_EENS_8epilogue10collective6detail29Sm90TmaWarpSpecializedAdapterINS1C_15DefaultEpilogueIaSJ_SJ_NS1B_6thread17LinearCombinationIaLi1EiiLNS1G_9ScaleType4KindE0ELNS_15FloatRoundStyleE2EaEENS1_15EpilogueDefaultEEEEEvvEEEEvNT_6ParamsE --------------------------
	.section	.text._ZN7cutlass13device_kernelINS_4gemm6kernel13GemmUniversalIN4cute5tupleIJiiiiEEENS1_10collective13CollectiveMmaINS1_34MainloopSm90TmaGmmaWarpSpecializedILi5ENS5_IJNS4_1CILi2EEENSA_ILi1EEESC_EEENS1_35KernelTmaWarpSpecializedCooperativeEEENS5_IJNSA_ILi256EEENSA_ILi128EEESH_EEEaNS5_IJlSC_lEEEaSJ_NS4_8TiledMMAINS4_8MMA_AtomIJNS4_4SM904GMMA27MMA_64x128x32_S32S8S8_SS_TNEEEENS4_6LayoutISD_NS5_IJSC_NSA_ILi0EEESR_EEEEENS5_IJNS4_10UnderscoreESU_SU_EEEEENS4_13SM90_TMA_LOADENS4_14ComposedLayoutINS4_7SwizzleILi3ELi4ELi3EEENS4_18smem_ptr_flag_bitsILi8EEENSQ_INS5_IJNSA_ILi8EEESH_EEENS5_IJSH_SC_EEEEEEEvNS4_8identityENS4_23SM90_TMA_LOAD_MULTICASTES17_vS18_EENS_8epilogue10collective6detail29Sm90TmaWarpSpecializedAdapterINS1C_15DefaultEpilogueIaSJ_SJ_NS1B_6thread17LinearCombinationIaLi1EiiLNS1G_9ScaleType4KindE0ELNS_15FloatRoundStyleE2EaEENS1_15EpilogueDefaultEEEEEvvEEEEvNT_6ParamsE,"ax",@progbits
	.align	128
.text._ZN7cutlass13device_kernelINS_4gemm6kernel13GemmUniversalIN4cute5tupleIJiiiiEEENS1_10collective13CollectiveMmaINS1_34MainloopSm90TmaGmmaWarpSpecializedILi5ENS5_IJNS4_1CILi2EEENSA_ILi1EEESC_EEENS1_35KernelTmaWarpSpecializedCooperativeEEENS5_IJNSA_ILi256EEENSA_ILi128EEESH_EEEaNS5_IJlSC_lEEEaSJ_NS4_8TiledMMAINS4_8MMA_AtomIJNS4_4SM904GMMA27MMA_64x128x32_S32S8S8_SS_TNEEEENS4_6LayoutISD_NS5_IJSC_NSA_ILi0EEESR_EEEEENS5_IJNS4_10UnderscoreESU_SU_EEEEENS4_13SM90_TMA_LOADENS4_14ComposedLayoutINS4_7SwizzleILi3ELi4ELi3EEENS4_18smem_ptr_flag_bitsILi8EEENSQ_INS5_IJNSA_ILi8EEESH_EEENS5_IJSH_SC_EEEEEEEvNS4_8identityENS4_23SM90_TMA_LOAD_MULTICASTES17_vS18_EENS_8epilogue10collective6detail29Sm90TmaWarpSpecializedAdapterINS1C_15DefaultEpilogueIaSJ_SJ_NS1B_6thread17LinearCombinationIaLi1EiiLNS1G_9ScaleType4KindE0ELNS_15FloatRoundStyleE2EaEENS1_15EpilogueDefaultEEEEEvvEEEEvNT_6ParamsE:
        .type           _ZN7cutlass13device_kernelINS_4gemm6kernel13GemmUniversalIN4cute5tupleIJiiiiEEENS1_10collective13CollectiveMmaINS1_34MainloopSm90TmaGmmaWarpSpecializedILi5ENS5_IJNS4_1CILi2EEENSA_ILi1EEESC_EEENS1_35KernelTmaWarpSpecializedCooperativeEEENS5_IJNSA_ILi256EEENSA_ILi128EEESH_EEEaNS5_IJlSC_lEEEaSJ_NS4_8TiledMMAINS4_8MMA_AtomIJNS4_4SM904GMMA27MMA_64x128x32_S32S8S8_SS_TNEEEENS4_6LayoutISD_NS5_IJSC_NSA_ILi0EEESR_EEEEENS5_IJNS4_10UnderscoreESU_SU_EEEEENS4_13SM90_TMA_LOADENS4_14ComposedLayoutINS4_7SwizzleILi3ELi4ELi3EEENS4_18smem_ptr_flag_bitsILi8EEENSQ_INS5_IJNSA_ILi8EEESH_EEENS5_IJSH_SC_EEEEEEEvNS4_8identityENS4_23SM90_TMA_LOAD_MULTICASTES17_vS18_EENS_8epilogue10collective6detail29Sm90TmaWarpSpecializedAdapterINS1C_15DefaultEpilogueIaSJ_SJ_NS1B_6thread17LinearCombinationIaLi1EiiLNS1G_9ScaleType4KindE0ELNS_15FloatRoundStyleE2EaEENS1_15EpilogueDefaultEEEEEvvEEEEvNT_6ParamsE,@function
        .size           _ZN7cutlass13device_kernelINS_4gemm6kernel13GemmUniversalIN4cute5tupleIJiiiiEEENS1_10collective13CollectiveMmaINS1_34MainloopSm90TmaGmmaWarpSpecializedILi5ENS5_IJNS4_1CILi2EEENSA_ILi1EEESC_EEENS1_35KernelTmaWarpSpecializedCooperativeEEENS5_IJNSA_ILi256EEENSA_ILi128EEESH_EEEaNS5_IJlSC_lEEEaSJ_NS4_8TiledMMAINS4_8MMA_AtomIJNS4_4SM904GMMA27MMA_64x128x32_S32S8S8_SS_TNEEEENS4_6LayoutISD_NS5_IJSC_NSA_ILi0EEESR_EEEEENS5_IJNS4_10UnderscoreESU_SU_EEEEENS4_13SM90_TMA_LOADENS4_14ComposedLayoutINS4_7SwizzleILi3ELi4ELi3EEENS4_18smem_ptr_flag_bitsILi8EEENSQ_INS5_IJNSA_ILi8EEESH_EEENS5_IJSH_SC_EEEEEEEvNS4_8identityENS4_23SM90_TMA_LOAD_MULTICASTES17_vS18_EENS_8epilogue10collective6detail29Sm90TmaWarpSpecializedAdapterINS1C_15DefaultEpilogueIaSJ_SJ_NS1B_6thread17LinearCombinationIaLi1EiiLNS1G_9ScaleType4KindE0ELNS_15FloatRoundStyleE2EaEENS1_15EpilogueDefaultEEEEEvvEEEEvNT_6ParamsE,(.L_x_333 - _ZN7cutlass13device_kernelINS_4gemm6kernel13GemmUniversalIN4cute5tupleIJiiiiEEENS1_10collective13CollectiveMmaINS1_34MainloopSm90TmaGmmaWarpSpecializedILi5ENS5_IJNS4_1CILi2EEENSA_ILi1EEESC_EEENS1_35KernelTmaWarpSpecializedCooperativeEEENS5_IJNSA_ILi256EEENSA_ILi128EEESH_EEEaNS5_IJlSC_lEEEaSJ_NS4_8TiledMMAINS4_8MMA_AtomIJNS4_4SM904GMMA27MMA_64x128x32_S32S8S8_SS_TNEEEENS4_6LayoutISD_NS5_IJSC_NSA_ILi0EEESR_EEEEENS5_IJNS4_10UnderscoreESU_SU_EEEEENS4_13SM90_TMA_LOADENS4_14ComposedLayoutINS4_7SwizzleILi3ELi4ELi3EEENS4_18smem_ptr_flag_bitsILi8EEENSQ_INS5_IJNSA_ILi8EEESH_EEENS5_IJSH_SC_EEEEEEEvNS4_8identityENS4_23SM90_TMA_LOAD_MULTICASTES17_vS18_EENS_8epilogue10collective6detail29Sm90TmaWarpSpecializedAdapterINS1C_15DefaultEpilogueIaSJ_SJ_NS1B_6thread17LinearCombinationIaLi1EiiLNS1G_9ScaleType4KindE0ELNS_15FloatRoundStyleE2EaEENS1_15EpilogueDefaultEEEEEvvEEEEvNT_6ParamsE)
        .other          _ZN7cutlass13device_kernelINS_4gemm6kernel13GemmUniversalIN4cute5tupleIJiiiiEEENS1_10collective13CollectiveMmaINS1_34MainloopSm90TmaGmmaWarpSpecializedILi5ENS5_IJNS4_1CILi2EEENSA_ILi1EEESC_EEENS1_35KernelTmaWarpSpecializedCooperativeEEENS5_IJNSA_ILi256EEENSA_ILi128EEESH_EEEaNS5_IJlSC_lEEEaSJ_NS4_8TiledMMAINS4_8MMA_AtomIJNS4_4SM904GMMA27MMA_64x128x32_S32S8S8_SS_TNEEEENS4_6LayoutISD_NS5_IJSC_NSA_ILi0EEESR_EEEEENS5_IJNS4_10UnderscoreESU_SU_EEEEENS4_13SM90_TMA_LOADENS4_14ComposedLayoutINS4_7SwizzleILi3ELi4ELi3EEENS4_18smem_ptr_flag_bitsILi8EEENSQ_INS5_IJNSA_ILi8EEESH_EEENS5_IJSH_SC_EEEEEEEvNS4_8identityENS4_23SM90_TMA_LOAD_MULTICASTES17_vS18_EENS_8epilogue10collective6detail29Sm90TmaWarpSpecializedAdapterINS1C_15DefaultEpilogueIaSJ_SJ_NS1B_6thread17LinearCombinationIaLi1EiiLNS1G_9ScaleType4KindE0ELNS_15FloatRoundStyleE2EaEENS1_15EpilogueDefaultEEEEEvvEEEEvNT_6ParamsE,@"STO_CUDA_ENTRY STV_DEFAULT"
_ZN7cutlass13device_kernelINS_4gemm6kernel13GemmUniversalIN4cute5tupleIJiiiiEEENS1_10collective13CollectiveMmaINS1_34MainloopSm90TmaGmmaWarpSpecializedILi5ENS5_IJNS4_1CILi2EEENSA_ILi1EEESC_EEENS1_35KernelTmaWarpSpecializedCooperativeEEENS5_IJNSA_ILi256EEENSA_ILi128EEESH_EEEaNS5_IJlSC_lEEEaSJ_NS4_8TiledMMAINS4_8MMA_AtomIJNS4_4SM904GMMA27MMA_64x128x32_S32S8S8_SS_TNEEEENS4_6LayoutISD_NS5_IJSC_NSA_ILi0EEESR_EEEEENS5_IJNS4_10UnderscoreESU_SU_EEEEENS4_13SM90_TMA_LOADENS4_14ComposedLayoutINS4_7SwizzleILi3ELi4ELi3EEENS4_18smem_ptr_flag_bitsILi8EEENSQ_INS5_IJNSA_ILi8EEESH_EEENS5_IJSH_SC_EEEEEEEvNS4_8identityENS4_23SM90_TMA_LOAD_MULTICASTES17_vS18_EENS_8epilogue10collective6detail29Sm90TmaWarpSpecializedAdapterINS1C_15DefaultEpilogueIaSJ_SJ_NS1B_6thread17LinearCombinationIaLi1EiiLNS1G_9ScaleType4KindE0ELNS_15FloatRoundStyleE2EaEENS1_15EpilogueDefaultEEEEEvvEEEEvNT_6ParamsE:
[----:B------:R-:W0:Y:S01]  /*0000*/  LDC R1, c[0x0][0x28] ;  /* 0x00000a00ff017b82 */ /* 0x000e220000000800 */
[----:B------:R-:W1:Y:S01]  /*0010*/  S2R R18, SR_TID.X ;  /* 0x0000000000127919 */ /* 0x000e620000002100 */
[----:B------:R-:W-:Y:S01]  /*0020*/  ELECT P0, URZ, PT ;  /* 0x00000000003f782f */ /* 0x000fe20003800000 */
[----:B------:R-:W-:Y:S01]  /*0030*/  BSSY B0, `(.L_x_0) ;  /* 0x000000f000007945 */ /* 0x000fe20003800000 */
[--C-:B-1----:R-:W-:Y:S02]  /*0040*/  SHF.R.U32.HI R0, RZ, 0x5, R18.reuse ;  /* 0x00000005ff007819 */ /* 0x102fe40000011612 */
[----:B------:R-:W-:-:S03]  /*0050*/  SHF.R.U32.HI R3, RZ, 0x7, R18 ;  /* 0x00000007ff037819 */ /* 0x000fc60000011612 */
[----:B------:R-:W1:Y:S04]  /*0060*/  SHFL.IDX PT, R2, R0, RZ, 0x1f ;  /* 0x00001fff00027589 */ /* 0x000e6800000e0000 */
[----:B------:R2:W3:Y:S01]  /*0070*/  SHFL.IDX PT, R5, R3, RZ, 0x1f ;  /* 0x00001fff03057589 */ /* 0x0004e200000e0000 */
[----:B-1----:R-:W-:-:S13]  /*0080*/  ISETP.NE.OR P0, PT, R2, RZ, !P0 ;  /* 0x000000ff0200720c */ /* 0x002fda0004705670 */
[----:B0-23--:R-:W-:Y:S05]  /*0090*/  @P0 BRA `(.L_x_1) ;  /* 0x0000000000200947 */ /* 0x00dfea0003800000 */
[----:B------:R-:W-:Y:S02]  /*00a0*/  ULDC.64 UR4, c[0x0][0x198] ;  /* 0x0000660000047ab9 */ /* 0x000fe40000000a00 */
[----:B------:R-:W-:Y:S02]  /*00b0*/  UIADD3 UR6, UP0, UR4, 0xf0, URZ ;  /* 0x000000f004067890 */ /* 0x000fe4000ff1e03f */
[----:B------:R-:W-:Y:S02]  /*00c0*/  UIADD3 UR4, UP1, UR4, 0x1f0, URZ ;  /* 0x000001f004047890 */ /* 0x000fe4000ff3e03f */
[----:B------:R-:W-:Y:S02]  /*00d0*/  UIADD3.X UR7, URZ, UR5, URZ, UP0, !UPT ;  /* 0x000000053f077290 */ /* 0x000fe400087fe43f */
[----:B------:R-:W-:-:S07]  /*00e0*/  UIADD3.X UR5, URZ, UR5, URZ, UP1, !UPT ;  /* 0x000000053f057290 */ /* 0x000fce0008ffe43f */
[----:B------:R0:W-:Y:S02]  /*00f0*/  UTMACCTL.PF [UR6] ;  /* 0x00000000060079b9 */ /* 0x0001e40008040000 */
[----:B------:R0:W-:Y:S02]  /*0100*/  UTMACCTL.PF [UR4] ;  /* 0x00000000040079b9 */ /* 0x0001e40008040000 */
[----:B0-----:R-:W-:Y:S01]  /*0110*/  NOP ;  /* 0x0000000000007918 */ /* 0x001fe20000000000 */
.L_x_1:
[----:B------:R-:W-:Y:S05]  /*0120*/  BSYNC B0 ;  /* 0x0000000000007941 */ /* 0x000fea0003800000 */
.L_x_0:
[----:B------:R-:W0:Y:S02]  /*0130*/  SHFL.IDX PT, R3, R0, RZ, 0x1f ;  /* 0x00001fff00037589 */ /* 0x000e2400000e0000 */
[----:B0-----:R-:W-:-:S13]  /*0140*/  ISETP.NE.AND P0, PT, R3, RZ, PT ;  /* 0x000000ff0300720c */ /* 0x001fda0003f05270 */
[----:B------:R-:W-:Y:S05]  /*0150*/  @P0 BRA `(.L_x_2) ;  /* 0x0000000000600947 */ /* 0x000fea0003800000 */
[----:B------:R-:W0:Y:S01]  /*0160*/  S2UR UR8, SR_CgaCtaId ;  /* 0x00000000000879c3 */ /* 0x000e220000008800 */
[----:B------:R-:W-:Y:S01]  /*0170*/  UMOV UR4, 0x400 ;  /* 0x0000040000047882 */ /* 0x000fe20000000000 */
[----:B------:R-:W-:Y:S01]  /*0180*/  UMOV UR5, 0x1 ;  /* 0x0000000100057882 */ /* 0x000fe20000000000 */
[----:B------:R-:W-:Y:S01]  /*0190*/  UMOV UR6, 0x4 ;  /* 0x0000000400067882 */ /* 0x000fe20000000000 */
[----:B------:R-:W-:Y:S01]  /*01a0*/  ELECT P0, URZ, PT ;  /* 0x00000000003f782f */ /* 0x000fe20003800000 */
[----:B------:R-:W-:-:S04]  /*01b0*/  UIADD3 UR6, -UR6, 0x100000, URZ ;  /* 0x0010000006067890 */ /* 0x000fc8000fffe13f */
[----:B------:R-:W-:Y:S02]  /*01c0*/  USHF.L.U32 UR7, UR6, 0xb, URZ ;  /* 0x0000000b06077899 */ /* 0x000fe4000800063f */
[----:B------:R-:W-:Y:S02]  /*01d0*/  USHF.L.U32 UR6, UR6, 0x1, URZ ;  /* 0x0000000106067899 */ /* 0x000fe4000800063f */
[----:B0-----:R-:W-:Y:S02]  /*01e0*/  ULEA UR8, UR8, UR4, 0x18 ;  /* 0x0000000408087291 */ /* 0x001fe4000f8ec03f */
[----:B------:R-:W-:-:S04]  /*01f0*/  UIADD3 UR4, -UR5, 0x100000, URZ ;  /* 0x0010000005047890 */ /* 0x000fc8000fffe13f */
[----:B------:R-:W-:Y:S02]  /*0200*/  USHF.L.U32 UR5, UR4, 0xb, URZ ;  /* 0x0000000b04057899 */ /* 0x000fe4000800063f */
[----:B------:R-:W-:Y:S01]  /*0210*/  USHF.L.U32 UR4, UR4, 0x1, URZ ;  /* 0x0000000104047899 */ /* 0x000fe2000800063f */
[----:B------:R-:W0:Y:S11]  /*0220*/  FENCE.VIEW.ASYNC.S ;  /* 0x00000000000073c6 */ /* 0x000e360000000000 */
[----:B0-----:R0:W1:Y:S01]  /*0230*/  SYNCS.EXCH.64 URZ, [UR8], UR4 ;  /* 0x00000004083f75b2 */ /* 0x0010620008000100 */
[----:B------:R0:W2:Y:S01]  /*0240*/  SYNCS.EXCH.64 URZ, [UR8+0x28], UR6 ;  /* 0x00002806083f75b2 */ /* 0x0000a20008000100 */
[----:B------:R0:W3:Y:S01]  /*0250*/  SYNCS.EXCH.64 URZ, [UR8+0x8], UR4 ;  /* 0x00000804083f75b2 */ /* 0x0000e20008000100 */
[----:B------:R0:W4:Y:S01]  /*0260*/  SYNCS.EXCH.64 URZ, [UR8+0x30], UR6 ;  /* 0x00003006083f75b2 */ /* 0x0001220008000100 */
[----:B------:R0:W0:Y:S01]  /*0270*/  SYNCS.EXCH.64 URZ, [UR8+0x10], UR4 ;  /* 0x00001004083f75b2 */ /* 0x0000220008000100 */
[----:B------:R0:W0:Y:S01]  /*0280*/  SYNCS.EXCH.64 URZ, [UR8+0x38], UR6 ;  /* 0x00003806083f75b2 */ /* 0x0000220008000100 */
[----:B------:R0:W0:Y:S01]  /*0290*/  SYNCS.EXCH.64 URZ, [UR8+0x18], UR4 ;  /* 0x00001804083f75b2 */ /* 0x0000220008000100 */
[----:B------:R0:W0:Y:S01]  /*02a0*/  SYNCS.EXCH.64 URZ, [UR8+0x40], UR6 ;  /* 0x00004006083f75b2 */ /* 0x0000220008000100 */
[----:B------:R0:W0:Y:S01]  /*02b0*/  SYNCS.EXCH.64 URZ, [UR8+0x20], UR4 ;  /* 0x00002004083f75b2 */ /* 0x0000220008000100 */
[----:B------:R0:W0:Y:S01]  /*02c0*/  SYNCS.EXCH.64 URZ, [UR8+0x48], UR6 ;  /* 0x00004806083f75b2 */ /* 0x0000220008000100 */
[----:B------:R-:W-:Y:S01]  /*02d0*/  NOP ;  /* 0x0000000000007918 */ /* 0x000fe20000000000 */
.L_x_2:
[----:B------:R-:W-:Y:S01]  /*02e0*/  SHF.R.S32.HI R7, RZ, 0x1f, R18 ;  /* 0x0000001fff077819 */ /* 0x000fe20000011412 */
[----:B------:R-:W5:Y:S01]  /*02f0*/  SHFL.IDX PT, R0, R0, RZ, 0x1f ;  /* 0x00001fff00007589 */ /* 0x000f6200000e0000 */
[----:B0-----:R-:W0:Y:S01]  /*0300*/  S2UR UR8, SR_CTAID.X ;  /* 0x00000000000879c3 */ /* 0x001e220000002500 */
[----:B------:R-:W-:Y:S02]  /*0310*/  ELECT P0, URZ, PT ;  /* 0x00000000003f782f */ /* 0x000fe40003800000 */
[----:B------:R-:W-:Y:S01]  /*0320*/  LEA.HI R7, R7, R18, RZ, 0x7 ;  /* 0x0000001207077211 */ /* 0x000fe200078f38ff */
[----:B------:R-:W1:Y:S01]  /*0330*/  S2R R4, SR_CTAID.Y ;  /* 0x0000000000047919 */ /* 0x000e620000002600 */
[----:B------:R-:W-:Y:S01]  /*0340*/  SHF.R.S32.HI R8, RZ, 0x1f, R3 ;  /* 0x0000001fff087819 */ /* 0x000fe20000011403 */
[----:B------:R-:W-:Y:S01]  /*0350*/  ULDC UR4, c[0x0][0x150] ;  /* 0x0000540000047ab9 */ /* 0x000fe20000000800 */
[----:B------:R-:W-:Y:S01]  /*0360*/  LOP3.LUT R7, R7, 0xffffff80, RZ, 0xc0, !PT ;  /* 0xffffff8007077812 */ /* 0x000fe200078ec0ff */
[----:B------:R-:W-:Y:S01]  /*0370*/  NOP ;  /* 0x0000000000007918 */ /* 0x000fe20000000000 */
[----:B------:R-:W-:Y:S01]  /*0380*/  LEA.HI R8, R8, R3, RZ, 0x2 ;  /* 0x0000000308087211 */ /* 0x000fe200078f10ff */
[----:B------:R-:W2:Y:S01]  /*0390*/  LDC R10, c[0x0][0x144] ;  /* 0x00005100ff0a7b82 */ /* 0x000ea20000000800 */
[----:B------:R-:W-:Y:S01]  /*03a0*/  NOP ;  /* 0x0000000000007918 */ /* 0x000fe20000000000 */
[----:B------:R-:W-:Y:S01]  /*03b0*/  IMAD.IADD R6, R18, 0x1, -R7 ;  /* 0x0000000112067824 */ /* 0x000fe200078e0a07 */
[----:B------:R-:W-:Y:S01]  /*03c0*/  LOP3.LUT R8, R8, 0x3ffffffc, RZ, 0xc0, !PT ;  /* 0x3ffffffc08087812 */ /* 0x000fe200078ec0ff */
[----:B------:R-:W-:Y:S01]  /*03d0*/  IMAD.MOV.U32 R23, RZ, RZ, 0x1 ;  /* 0x00000001ff177424 */ /* 0x000fe200078e00ff */
[----:B------:R-:W-:-:S02]  /*03e0*/  ISETP.NE.AND P3, PT, R5, RZ, PT ;  /* 0x000000ff0500720c */ /* 0x000fc40003f65270 */
[----:B------:R-:W-:Y:S01]  /*03f0*/  SHF.R.S32.HI R7, RZ, 0x1f, R6 ;  /* 0x0000001fff077819 */ /* 0x000fe20000011406 */
[----:B------:R-:W-:Y:S01]  /*0400*/  IMAD.IADD R8, R3, 0x1, -R8 ;  /* 0x0000000103087824 */ /* 0x000fe200078e0a08 */
[----:B------:R-:W3:Y:S02]  /*0410*/  LDC R13, c[0x0][0x140] ;  /* 0x00005000ff0d7b82 */ /* 0x000ee40000000800 */
[----:B------:R-:W-:Y:S02]  /*0420*/  LEA.HI R7, R7, R6, RZ, 0x3 ;  /* 0x0000000607077211 */ /* 0x000fe400078f18ff */
[----:B-----5:R-:W-:Y:S02]  /*0430*/  ISETP.NE.OR P0, PT, R0, RZ, !P0 ;  /* 0x000000ff0000720c */ /* 0x020fe40004705670 */
[--C-:B------:R-:W-:Y:S02]  /*0440*/  SHF.R.S32.HI R0, RZ, 0x3, R7.reuse ;  /* 0x00000003ff007819 */ /* 0x100fe40000011407 */
[----:B------:R-:W-:-:S02]  /*0450*/  SHF.R.S32.HI R7, RZ, 0x1f, R7 ;  /* 0x0000001fff077819 */ /* 0x000fc40000011407 */
[----:B0-----:R-:W-:Y:S02]  /*0460*/  I2FP.F32.U32 R9, UR8 ;  /* 0x0000000800097c45 */ /* 0x001fe40008201000 */
[----:B------:R-:W-:-:S03]  /*0470*/  LEA.HI R7, R7, R0, RZ, 0x2 ;  /* 0x0000000007077211 */ /* 0x000fc600078f10ff */
[----:B------:R-:W-:Y:S01]  /*0480*/  FMUL R9, R9, UR4 ;  /* 0x0000000409097c20 */ /* 0x000fe20008400000 */
[----:B------:R-:W-:Y:S01]  /*0490*/  LOP3.LUT R7, R7, 0xfffffffc, RZ, 0xc0, !PT ;  /* 0xfffffffc07077812 */ /* 0x000fe200078ec0ff */
[----:B------:R-:W-:Y:S01]  /*04a0*/  VOTEU.ALL UP0, P0 ;  /* 0x00000000003f7886 */ /* 0x000fe20000000000 */
[----:B-1----:R-:W-:Y:S01]  /*04b0*/  I2FP.F32.U32 R3, R4 ;  /* 0x0000000400037245 */ /* 0x002fe20000201000 */
[----:B------:R-:W-:Y:S01]  /*04c0*/  ULDC UR4, c[0x0][0x154] ;  /* 0x0000550000047ab9 */ /* 0x000fe20000000800 */
[----:B------:R-:W-:Y:S01]  /*04d0*/  VOTEU.ALL UP1, P0 ;  /* 0x00000000003f7886 */ /* 0x000fe20000020000 */
[----:B------:R-:W0:Y:S01]  /*04e0*/  F2I.U32.TRUNC.NTZ R9, R9 ;  /* 0x0000000900097305 */ /* 0x000e22000020f000 */
[----:B------:R-:W-:Y:S01]  /*04f0*/  IMAD.IADD R7, R0, 0x1, -R7 ;  /* 0x0000000100077824 */ /* 0x000fe200078e0a07 */
[----:B------:R-:W1:Y:S01]  /*0500*/  @!UP0 S2UR UR7, SR_CgaCtaId ;  /* 0x00000000000789c3 */ /* 0x000e620000008800 */
[----:B------:R-:W-:Y:S01]  /*0510*/  FMUL R12, R3, UR4 ;  /* 0x00000004030c7c20 */ /* 0x000fe20008400000 */
[----:B------:R-:W-:Y:S01]  /*0520*/  UMOV UR4, 0x20 ;  /* 0x0000002000047882 */ /* 0x000fe20000000000 */
[----:B------:R-:W-:Y:S01]  /*0530*/  IMAD R8, R8, 0x4, R7 ;  /* 0x0000000408087824 */ /* 0x000fe200078e0207 */
[----:B------:R-:W-:Y:S01]  /*0540*/  @!UP0 UMOV UR6, 0x400 ;  /* 0x0000040000068882 */ /* 0x000fe20000000000 */
[----:B------:R-:W-:-:S04]  /*0550*/  @!UP0 UIADD3 UR4, -UR4, 0x100000, URZ ;  /* 0x0010000004048890 */ /* 0x000fc8000fffe13f */
[----:B------:R-:W-:Y:S02]  /*0560*/  @!UP0 USHF.L.U32 UR5, UR4, 0xb, URZ ;  /* 0x0000000b04058899 */ /* 0x000fe4000800063f */
[----:B------:R-:W-:Y:S01]  /*0570*/  @!UP0 USHF.L.U32 UR4, UR4, 0x1, URZ ;  /* 0x0000000104048899 */ /* 0x000fe2000800063f */
[----:B---3--:R-:W-:Y:S01]  /*0580*/  ISETP.EQ.U32.AND P2, PT, R13, 0x1, PT ;  /* 0x000000010d00780c */ /* 0x008fe20003f42070 */
[----:B------:R-:W3:Y:S01]  /*0590*/  F2I.U32.TRUNC.NTZ R12, R12 ;  /* 0x0000000c000c7305 */ /* 0x000ee2000020f000 */
[----:B------:R-:W-:Y:S01]  /*05a0*/  LEA.HI R0, R8, R8, RZ, 0x1 ;  /* 0x0000000808007211 */ /* 0x000fe200078f08ff */
[----:B------:R-:W5:Y:S03]  /*05b0*/  LDC R7, c[0x0][0x148] ;  /* 0x00005200ff077b82 */ /* 0x000f660000000800 */
[----:B------:R-:W-:Y:S01]  /*05c0*/  LOP3.LUT R11, R0, 0xfffffffe, RZ, 0xc0, !PT ;  /* 0xfffffffe000b7812 */ /* 0x000fe200078ec0ff */
[----:B0-----:R-:W-:Y:S01]  /*05d0*/  IMAD.MOV R15, RZ, RZ, -R9 ;  /* 0x000000ffff0f7224 */ /* 0x001fe200078e0a09 */
[----:B------:R-:W-:-:S03]  /*05e0*/  SHF.R.S32.HI R9, RZ, 0x1f, R2 ;  /* 0x0000001fff097819 */ /* 0x000fc60000011402 */
[----:B--2---:R-:W-:Y:S01]  /*05f0*/  IMAD R3, R10, R15, UR8 ;  /* 0x000000080a037e24 */ /* 0x004fe2000f8e020f */
[----:B------:R-:W-:Y:S01]  /*0600*/  LEA.HI R9, R9, R2, RZ, 0x2 ;  /* 0x0000000209097211 */ /* 0x000fe200078f10ff */
[C---:B------:R-:W-:Y:S02]  /*0610*/  IMAD.IADD R0, R8.reuse, 0x1, -R11 ;  /* 0x0000000108007824 */ /* 0x040fe400078e0a0b */
[----:B------:R-:W-:Y:S01]  /*0620*/  IMAD.SHL.U32 R11, R8, 0x4, RZ ;  /* 0x00000004080b7824 */ /* 0x000fe200078e00ff */
[----:B------:R-:W-:Y:S01]  /*0630*/  LOP3.LUT R9, R9, 0xfffffffc, RZ, 0xc0, !PT ;  /* 0xfffffffc09097812 */ /* 0x000fe200078ec0ff */
[----:B---3--:R-:W-:Y:S01]  /*0640*/  IMAD.MOV R24, RZ, RZ, -R12 ;  /* 0x000000ffff187224 */ /* 0x008fe200078e0a0c */
[----:B------:R-:W-:Y:S01]  /*0650*/  ISETP.NE.AND P4, PT, R0, R3, PT ;  /* 0x000000030000720c */ /* 0x000fe20003f85270 */
[----:B-1----:R-:W-:Y:S01]  /*0660*/  @!UP0 ULEA UR6, UR7, UR6, 0x18 ;  /* 0x0000000607068291 */ /* 0x002fe2000f8ec03f */
[----:B------:R-:W-:Y:S01]  /*0670*/  LOP3.LUT R152, R8, 0xc, R11, 0x78, !PT ;  /* 0x0000000c08987812 */ /* 0x000fe200078e780b */
[----:B------:R-:W-:Y:S01]  /*0680*/  IMAD.IADD R0, R2, 0x1, -R9 ;  /* 0x0000000102007824 */ /* 0x000fe200078e0a09 */
[----:B------:R-:W-:Y:S01]  /*0690*/  VOTEU.ALL UP0, P0 ;  /* 0x00000000003f7886 */ /* 0x000fe20000000000 */
[----:B------:R-:W-:Y:S01]  /*06a0*/  LOP3.LUT P0, RZ, R6, 0x7, RZ, 0xc0, !PT ;  /* 0x0000000706ff7812 */ /* 0x000fe2000780c0ff */
[----:B------:R-:W-:-:S02]  /*06b0*/  VIADD R6, R5, 0xffffffff ;  /* 0xffffffff05067836 */ /* 0x000fc40000000000 */
[----:B------:R-:W-:Y:S01]  /*06c0*/  ISETP.NE.AND P1, PT, R0, 0x3, PT ;  /* 0x000000030000780c */ /* 0x000fe20003f25270 */
[----:B-----5:R-:W-:Y:S01]  /*06d0*/  IMAD R9, R7, R24, R4 ;  /* 0x0000001807097224 */ /* 0x020fe200078e0204 */
[----:B------:R-:W-:Y:S02]  /*06e0*/  ISETP.LT.U32.AND P0, PT, R152, 0x2, !P0 ;  /* 0x000000029800780c */ /* 0x000fe40004701070 */
[----:B------:R-:W-:Y:S01]  /*06f0*/  ISETP.EQ.OR P1, PT, R0, RZ, !P1 ;  /* 0x000000ff0000720c */ /* 0x000fe20004f22670 */
[----:B------:R-:W0:Y:S02]  /*0700*/  FENCE.VIEW.ASYNC.S ;  /* 0x00000000000073c6 */ /* 0x000e240000000000 */
[----:B0-----:R0:W1:Y:S01]  /*0710*/  @!UP0 SYNCS.EXCH.64 URZ, [UR6+0x60], UR4 ;  /* 0x00006004063f85b2 */ /* 0x0010620008000100 */
[----:B------:R-:W-:Y:S02]  /*0720*/  @P4 LEA.HI R2, R152, R152, RZ, 0x1 ;  /* 0x0000009898024211 */ /* 0x000fe400078f08ff */
[----:B------:R-:W-:-:S02]  /*0730*/  ISETP.EQ.AND P1, PT, R5, RZ, P1 ;  /* 0x000000ff0500720c */ /* 0x000fc40000f22270 */
[----:B------:R-:W-:Y:S02]  /*0740*/  @P4 SHF.R.S32.HI R2, RZ, 0x1, R2 ;  /* 0x00000001ff024819 */ /* 0x000fe40000011402 */
[----:B------:R-:W-:Y:S02]  /*0750*/  ISETP.GE.U32.AND P6, PT, R6, 0x2, PT ;  /* 0x000000020600780c */ /* 0x000fe40003fc6070 */
[----:B------:R-:W-:Y:S02]  /*0760*/  @P4 ISETP.NE.AND P5, PT, R2, R9, PT ;  /* 0x000000090200420c */ /* 0x000fe40003fa5270 */
[----:B------:R-:W-:Y:S02]  /*0770*/  SEL R2, RZ, 0x1, !P0 ;  /* 0x00000001ff027807 */ /* 0x000fe40004000000 */
[----:B------:R-:W-:Y:S02]  /*0780*/  @P4 SEL R23, RZ, 0x1, P5 ;  /* 0x00000001ff174807 */ /* 0x000fe40002800000 */
[----:B------:R-:W-:Y:S01]  /*0790*/  SEL R19, RZ, 0x1, !P1 ;  /* 0x00000001ff137807 */ /* 0x000fe20004800000 */
[----:B------:R0:W2:Y:S01]  /*07a0*/  @!UP1 SYNCS.EXCH.64 URZ, [UR6+0x68], UR4 ;  /* 0x00006804063f95b2 */ /* 0x0000a20008000100 */
[----:B------:R-:W-:Y:S01]  /*07b0*/  LOP3.LUT R23, R23, R2, RZ, 0xc0, !PT ;  /* 0x0000000217177212 */ /* 0x000fe200078ec0ff */
[----:B------:R-:W-:Y:S01]  /*07c0*/  NOP ;  /* 0x0000000000007918 */ /* 0x000fe20000000000 */
[----:B------:R-:W-:Y:S01]  /*07d0*/  SEL R19, R19, 0x2, P6 ;  /* 0x0000000213137807 */ /* 0x000fe20003000000 */
[----:B------:R-:W-:Y:S06]  /*07e0*/  @!P2 BRA `(.L_x_3) ;  /* 0x000000000008a947 */ /* 0x000fec0003800000 */
[----:B-12-4-:R-:W-:Y:S01]  /*07f0*/  UCGABAR_ARV ;  /* 0x00000000000079c7 */ /* 0x016fe20008000000 */
[----:B------:R-:W-:Y:S05]  /*0800*/  BRA `(.L_x_4) ;  /* 0x0000000000047947 */ /* 0x000fea0003800000 */
.L_x_3:
[----:B-12-4-:R-:W-:Y:S01]  /*0810*/  NOP ;  /* 0x0000000000007918 */ /* 0x016fe20000000000 */
.L_x_4:
[----:B------:R-:W1:Y:S01]  /*0820*/  LDC R2, c[0x0][0x65c] ;  /* 0x00019700ff027b82 */ /* 0x000e620000000800 */
[----:B------:R-:W-:Y:S02]  /*0830*/  IMAD.U32 R8, RZ, RZ, UR8 ;  /* 0x00000008ff087e24 */ /* 0x000fe4000f8e00ff */
[----:B------:R-:W-:Y:S01]  /*0840*/  IMAD.MOV.U32 R9, RZ, RZ, RZ ;  /* 0x000000ffff097224 */ /* 0x000fe200078e00ff */
[----:B-1----:R-:W-:-:S04]  /*0850*/  ISETP.NE.AND P1, PT, R2, 0x1, PT ;  /* 0x000000010200780c */ /* 0x002fc80003f25270 */
[----:B------:R-:W-:-:S09]  /*0860*/  P2R R5, PR, RZ, 0x2 ;  /* 0x00000002ff057803 */ /* 0x000fd20000000000 */
[----:B------:R-:W1:Y:S01]  /*0870*/  @P1 LDC R17, c[0x0][0x10] ;  /* 0x00000400ff111b82 */ /* 0x000e620000000800 */
[----:B------:R-:W-:Y:S02]  /*0880*/  @P1 IMAD.MOV.U32 R5, RZ, RZ, RZ ;  /* 0x000000ffff051224 */ /* 0x000fe400078e00ff */
[----:B------:R-:W-:-:S05]  /*0890*/  @P1 IMAD.MOV.U32 R13, RZ, RZ, RZ ;  /* 0x000000ffff0d1224 */ /* 0x000fca00078e00ff */
[----:B------:R-:W2:Y:S01]  /*08a0*/  @!P1 LDC R11, c[0x0][0xc] ;  /* 0x00000300ff0b9b82 */ /* 0x000ea20000000800 */
[----:B-1----:R-:W-:-:S04]  /*08b0*/  @P1 IMAD.WIDE.U32 R16, R17, UR8, R4 ;  /* 0x0000000811101c25 */ /* 0x002fc8000f8e0004 */
[----:B------:R-:W-:Y:S02]  /*08c0*/  @P1 IMAD.IADD R17, R17, 0x1, R13 ;  /* 0x0000000111111824 */ /* 0x000fe400078e020d */
[----:B--2---:R-:W-:-:S04]  /*08d0*/  @!P1 IMAD.WIDE.U32 R8, R4, R11, R8 ;  /* 0x0000000b04089225 */ /* 0x004fc800078e0008 */
[----:B------:R-:W-:Y:S02]  /*08e0*/  @!P1 IMAD.MOV.U32 R16, RZ, RZ, R8 ;  /* 0x000000ffff109224 */ /* 0x000fe400078e0008 */
[----:B------:R-:W-:Y:S01]  /*08f0*/  @!P1 IMAD.MOV.U32 R17, RZ, RZ, R9 ;  /* 0x000000ffff119224 */ /* 0x000fe200078e0009 */
[----:B------:R-:W-:Y:S06]  /*0900*/  @!P2 BRA `(.L_x_5) ;  /* 0x00000000000ca947 */ /* 0x000fec0003800000 */
[----:B------:R-:W-:Y:S01]  /*0910*/  UCGABAR_WAIT ;  /* 0x0000000000007dc7 */ /* 0x000fe20008000000 */
[----:B------:R-:W-:Y:S01]  /*0920*/  CCTL.IVALL ;  /* 0x00000000ff00798f */ /* 0x000fe20002000000 */
[----:B------:R-:W-:Y:S05]  /*0930*/  BRA `(.L_x_6) ;  /* 0x0000000000047947 */ /* 0x000fea0003800000 */
.L_x_5:
[----:B------:R-:W-:Y:S06]  /*0940*/  BAR.SYNC.DEFER_BLOCKING 0x0 ;  /* 0x0000000000007b1d */ /* 0x000fec0000010000 */
.L_x_6:
[----:B------:R-:W-:Y:S05]  /*0950*/  @!P3 BRA `(.L_x_7) ;  /* 0x00000084000cb947 */ /* 0x000fea0003800000 */
[----:B------:R-:W-:-:S13]  /*0960*/  ISETP.GT.U32.AND P0, PT, R6, 0x1, PT ;  /* 0x000000010600780c */ /* 0x000fda0003f04070 */
[----:B0-----:R-:W-:Y:S05]  /*0970*/  @P0 EXIT ;  /* 0x000000000000094d */ /* 0x001fea0003800000 */
[----:B------:R-:W-:Y:S01]  /*0980*/  ULDC.64 UR4, c[0x0][0x650] ;  /* 0x0001940000047ab9 */ /* 0x000fe20000000a00 */
[----:B------:R-:W-:Y:S01]  /*0990*/  PRMT R0, RZ, 0x7610, R0 ;  /* 0x00007610ff007816 */ /* 0x000fe20000000000 */
[----:B------:R-:W-:Y:S01]  /*09a0*/  IMAD.MOV.U32 R154, RZ, RZ, -0x1 ;  /* 0xffffffffff9a7424 */ /* 0x000fe200078e00ff */
[----:B------:R-:W-:Y:S01]  /*09b0*/  ISETP.GE.U32.AND P0, PT, R16, UR4, PT ;  /* 0x0000000410007c0c */ /* 0x000fe2000bf06070 */
[----:B------:R-:W-:Y:S02]  /*09c0*/  IMAD.MOV.U32 R153, RZ, RZ, -0x1 ;  /* 0xffffffffff997424 */ /* 0x000fe400078e00ff */
[----:B------:R-:W-:Y:S01]  /*09d0*/  IMAD.MOV.U32 R22, RZ, RZ, -0x1 ;  /* 0xffffffffff167424 */ /* 0x000fe200078e00ff */
[----:B------:R-:W-:-:S13]  /*09e0*/  ISETP.GE.U32.AND.EX P0, PT, R17, UR5, PT, P0 ;  /* 0x0000000511007c0c */ /* 0x000fda000bf06100 */
[----:B------:R-:W-:Y:S05]  /*09f0*/  @P0 BRA `(.L_x_8) ;  /* 0x00000004002c0947 */ /* 0x000fea0003800000 */
[----:B------:R-:W0:Y:S01]  /*0a00*/  LDC.64 R20, c[0x0][0x628] ;  /* 0x00018a00ff147b82 */ /* 0x000e220000000a00 */
[----:B------:R-:W-:Y:S02]  /*0a10*/  IMAD.MOV.U32 R8, RZ, RZ, R16 ;  /* 0x000000ffff087224 */ /* 0x000fe400078e0010 */
[----:B------:R-:W-:-:S05]  /*0a20*/  IMAD.MOV.U32 R9, RZ, RZ, R17 ;  /* 0x000000ffff097224 */ /* 0x000fca00078e0011 */
[----:B------:R-:W1:Y:S08]  /*0a30*/  LDC R0, c[0x0][0x630] ;  /* 0x00018c00ff007b82 */ /* 0x000e700000000800 */
[----:B------:R-:W2:Y:S01]  /*0a40*/  LDC.64 R26, c[0x0][0x620] ;  /* 0x00018800ff1a7b82 */ /* 0x000ea20000000a00 */
[----:B0-----:R-:W-:-:S04]  /*0a50*/  ISETP.NE.U32.AND P0, PT, R20, RZ, PT ;  /* 0x000000ff1400720c */ /* 0x001fc80003f05070 */
[----:B------:R-:W-:-:S13]  /*0a60*/  ISETP.NE.AND.EX P0, PT, R21, RZ, PT, P0 ;  /* 0x000000ff1500720c */ /* 0x000fda0003f05300 */
[----:B-12---:R-:W-:Y:S05]  /*0a70*/  @!P0 BRA `(.L_x_9) ;  /* 0x0000000000288947 */ /* 0x006fea0003800000 */
[----:B------:R-:W0:Y:S02]  /*0a80*/  LDC R13, c[0x0][0x634] ;  /* 0x00018d00ff0d7b82 */ /* 0x000e240000000800 */
[----:B0-----:R-:W-:-:S05]  /*0a90*/  IADD3 R13, P0, R16, R13, RZ ;  /* 0x0000000d100d7210 */ /* 0x001fca0007f1e0ff */
[----:B------:R-:W-:-:S04]  /*0aa0*/  IMAD.X R15, RZ, RZ, R17, P0 ;  /* 0x000000ffff0f7224 */ /* 0x000fc800000e0611 */
[----:B------:R-:W-:-:S04]  /*0ab0*/  IMAD.WIDE.U32 R8, R15, R20, RZ ;  /* 0x000000140f087225 */ /* 0x000fc800078e00ff */
[----:B------:R-:W-:-:S04]  /*0ac0*/  IMAD.WIDE.U32 R10, P0, R13, R21, R8 ;  /* 0x000000150d0a7225 */ /* 0x000fc80007800008 */
[----:B------:R-:W-:-:S04]  /*0ad0*/  IMAD.WIDE.U32 R8, R13, R20, RZ ;  /* 0x000000140d087225 */ /* 0x000fc800078e00ff */
[----:B------:R-:W-:Y:S01]  /*0ae0*/  IMAD.X R13, RZ, RZ, RZ, P0 ;  /* 0x000000ffff0d7224 */ /* 0x000fe200000e06ff */
[----:B------:R-:W-:Y:S01]  /*0af0*/  IADD3 RZ, P0, R9, R10, RZ ;  /* 0x0000000a09ff7210 */ /* 0x000fe20007f1e0ff */
[----:B------:R-:W-:-:S04]  /*0b00*/  IMAD.MOV.U32 R12, RZ, RZ, R11 ;  /* 0x000000ffff0c7224 */ /* 0x000fc800078e000b */
[----:B------:R-:W-:-:S08]  /*0b10*/  IMAD.WIDE.U32.X R8, R15, R21, R12, P0 ;  /* 0x000000150f087225 */ /* 0x000fd000000e040c */
.L_x_9:
[----:B------:R-:W0:Y:S01]  /*0b20*/  LDC.64 R20, c[0x0][0x640] ;  /* 0x00019000ff147b82 */ /* 0x000e220000000a00 */
[--C-:B------:R-:W-:Y:S01]  /*0b30*/  SHF.R.U64 R28, R8, R0, R9.reuse ;  /* 0x00000000081c7219 */ /* 0x100fe20000001209 */
[----:B------:R-:W-:Y:S01]  /*0b40*/  IMAD R30, R7, R24, R4 ;  /* 0x00000018071e7224 */ /* 0x000fe200078e0204 */
[----:B------:R-:W-:Y:S01]  /*0b50*/  SHF.R.U32.HI R0, RZ, R0, R9 ;  /* 0x00000000ff007219 */ /* 0x000fe20000011609 */
[----:B------:R-:W-:Y:S01]  /*0b60*/  IMAD.MOV.U32 R25, RZ, RZ, 0x1 ;  /* 0x00000001ff197424 */ /* 0x000fe200078e00ff */
[----:B------:R-:W-:-:S03]  /*0b70*/  IADD3 R5, P0, RZ, -R28, RZ ;  /* 0x8000001cff057210 */ /* 0x000fc60007f1e0ff */
[----:B------:R-:W1:Y:S02]  /*0b80*/  LDC R6, c[0x0][0x618] ;  /* 0x00018600ff067b82 */ /* 0x000e640000000800 */
[----:B------:R-:W-:-:S04]  /*0b90*/  IMAD.X R9, RZ, RZ, ~R0, P0 ;  /* 0x000000ffff097224 */ /* 0x000fc800000e0e00 */
[-C--:B------:R-:W-:Y:S02]  /*0ba0*/  IMAD R0, R9, R26.reuse, RZ ;  /* 0x0000001a09007224 */ /* 0x080fe400078e02ff */
[----:B------:R-:W2:Y:S01]  /*0bb0*/  LDC R11, c[0x0][0x608] ;  /* 0x00018200ff0b7b82 */ /* 0x000ea20000000800 */
[----:B------:R-:W-:-:S04]  /*0bc0*/  IMAD.WIDE.U32 R8, R5, R26, R16 ;  /* 0x0000001a05087225 */ /* 0x000fc800078e0010 */
[----:B------:R-:W-:-:S03]  /*0bd0*/  IMAD R5, R5, R27, R0 ;  /* 0x0000001b05057224 */ /* 0x000fc600078e0200 */
[----:B------:R-:W3:Y:S01]  /*0be0*/  LDC R12, c[0x0][0x658] ;  /* 0x00019600ff0c7b82 */ /* 0x000ee20000000800 */
[----:B0-----:R-:W-:Y:S01]  /*0bf0*/  ISETP.NE.U32.AND P0, PT, R20, RZ, PT ;  /* 0x000000ff1400720c */ /* 0x001fe20003f05070 */
[----:B------:R-:W-:Y:S02]  /*0c00*/  IMAD.IADD R5, R9, 0x1, R5 ;  /* 0x0000000109057824 */ /* 0x000fe400078e0205 */
[----:B------:R-:W-:Y:S01]  /*0c10*/  IMAD.MOV.U32 R9, RZ, RZ, -0x1 ;  /* 0xffffffffff097424 */ /* 0x000fe200078e00ff */
[----:B------:R-:W-:-:S03]  /*0c20*/  ISETP.NE.AND.EX P0, PT, R21, RZ, PT, P0 ;  /* 0x000000ff1500720c */ /* 0x000fc60003f05300 */
[----:B------:R-:W0:Y:S01]  /*0c30*/  LDC R15, c[0x0][0x600] ;  /* 0x00018000ff0f7b82 */ /* 0x000e220000000800 */
[-CC-:B-1----:R-:W-:Y:S02]  /*0c40*/  SHF.R.U64 R13, R8, R6.reuse, R5.reuse ;  /* 0x00000006080d7219 */ /* 0x182fe40000001205 */
[----:B------:R-:W-:-:S05]  /*0c50*/  SHF.R.U32.HI R0, RZ, R6, R5 ;  /* 0x00000006ff007219 */ /* 0x000fca0000011605 */
[----:B------:R-:W1:Y:S01]  /*0c60*/  LDC R14, c[0x0][0x648] ;  /* 0x00019200ff0e7b82 */ /* 0x000e620000000800 */
[-CC-:B--2---:R-:W-:Y:S02]  /*0c70*/  SHF.R.U64 R27, R13, R11.reuse, R0.reuse ;  /* 0x0000000b0d1b7219 */ /* 0x184fe40000001200 */
[----:B------:R-:W-:-:S05]  /*0c80*/  SHF.R.U32.HI R5, RZ, R11, R0 ;  /* 0x0000000bff057219 */ /* 0x000fca0000011600 */
[----:B------:R-:W2:Y:S01]  /*0c90*/  LDC R22, c[0x0][0x638] ;  /* 0x00018e00ff167b82 */ /* 0x000ea20000000800 */
[-CC-:B---3--:R-:W-:Y:S02]  /*0ca0*/  SHF.R.U64 R24, R27, R12.reuse, R5.reuse ;  /* 0x0000000c1b187219 */ /* 0x188fe40000001205 */
[-C--:B------:R-:W-:Y:S02]  /*0cb0*/  SHF.L.U32 R0, R9, R12.reuse, RZ ;  /* 0x0000000c09007219 */ /* 0x080fe400000006ff */
[----:B------:R-:W-:Y:S01]  /*0cc0*/  SHF.R.U32.HI R5, RZ, R12, R5 ;  /* 0x0000000cff057219 */ /* 0x000fe20000011605 */
[----:B------:R-:W-:Y:S01]  /*0cd0*/  IMAD.MOV.U32 R4, RZ, RZ, R24 ;  /* 0x000000ffff047224 */ /* 0x000fe200078e0018 */
[----:B------:R-:W-:Y:S01]  /*0ce0*/  LOP3.LUT R10, RZ, R0, RZ, 0x33, !PT ;  /* 0x00000000ff0a7212 */ /* 0x000fe200078e33ff */
[----:B------:R-:W3:Y:S01]  /*0cf0*/  LDC R26, c[0x0][0x610] ;  /* 0x00018400ff1a7b82 */ /* 0x000ee20000000800 */
[----:B------:R-:W-:Y:S05]  /*0d00*/  @!P0 BRA `(.L_x_10) ;  /* 0x0000000000288947 */ /* 0x000fea0003800000 */
[----:B------:R-:W4:Y:S02]  /*0d10*/  LDC R9, c[0x0][0x64c] ;  /* 0x00019300ff097b82 */ /* 0x000f240000000800 */
[----:B----4-:R-:W-:-:S05]  /*0d20*/  IADD3 R9, P0, R24, R9, RZ ;  /* 0x0000000918097210 */ /* 0x010fca0007f1e0ff */
        /* <DEDUP_REMOVED lines=8> */
.L_x_10:
[----:B-1----:R-:W-:Y:S01]  /*0db0*/  SHF.R.U64 R4, R4, R14, R5 ;  /* 0x0000000e04047219 */ /* 0x002fe20000001205 */
[----:B0-----:R-:W-:Y:S01]  /*0dc0*/  VIADD R6, R15, 0xffffffff ;  /* 0xffffffff0f067836 */ /* 0x001fe20000000000 */
[----:B------:R-:W-:Y:S02]  /*0dd0*/  SHF.L.U32 R0, R25, R12, RZ ;  /* 0x0000000c19007219 */ /* 0x000fe400000006ff */
[----:B------:R-:W-:Y:S01]  /*0de0*/  LOP3.LUT R5, R27, R10, RZ, 0xc0, !PT ;  /* 0x0000000a1b057212 */ /* 0x000fe200078ec0ff */
[----:B------:R-:W-:Y:S01]  /*0df0*/  IMAD.MOV R7, RZ, RZ, -R4 ;  /* 0x000000ffff077224 */ /* 0x000fe200078e0a04 */
[----:B------:R-:W-:Y:S02]  /*0e00*/  SEL R3, R3, R30, !P1 ;  /* 0x0000001e03037207 */ /* 0x000fe40004800000 */
[----:B------:R-:W-:Y:S01]  /*0e10*/  LOP3.LUT R6, R13, R6, RZ, 0xc0, !PT ;  /* 0x000000060d067212 */ /* 0x000fe200078ec0ff */
[----:B------:R-:W-:Y:S02]  /*0e20*/  IMAD R4, R0, R4, R5 ;  /* 0x0000000400047224 */ /* 0x000fe400078e0205 */
[----:B--2---:R-:W-:-:S02]  /*0e30*/  IMAD R0, R7, R22, R24 ;  /* 0x0000001607007224 */ /* 0x004fc400078e0218 */
[----:B---3--:R-:W-:Y:S02]  /*0e40*/  IMAD R3, R4, R26, R3 ;  /* 0x0000001a04037224 */ /* 0x008fe400078e0203 */
[----:B------:R-:W-:Y:S02]  /*0e50*/  IMAD R154, R0, R15, R6 ;  /* 0x0000000f009a7224 */ /* 0x000fe400078e0206 */
[----:B------:R-:W-:Y:S02]  /*0e60*/  IMAD.MOV.U32 R4, RZ, RZ, 0x1 ;  /* 0x00000001ff047424 */ /* 0x000fe400078e00ff */
[----:B------:R-:W-:Y:S01]  /*0e70*/  IMAD.MOV.U32 R22, RZ, RZ, R28 ;  /* 0x000000ffff167224 */ /* 0x000fe200078e001c */
[----:B------:R-:W-:Y:S02]  /*0e80*/  SEL R153, R154, R3, !P1 ;  /* 0x000000039a997207 */ /* 0x000fe40004800000 */
[----:B------:R-:W-:Y:S02]  /*0e90*/  PRMT R0, R4, 0x7610, R0 ;  /* 0x0000761004007816 */ /* 0x000fe40000000000 */
[----:B------:R-:W-:-:S07]  /*0ea0*/  SEL R154, R3, R154, !P1 ;  /* 0x0000009a039a7207 */ /* 0x000fce0004800000 */
.L_x_8:
[----:B------:R-:W-:-:S08]  /*0eb0*/  NOP ;  /* 0x0000000000007918 */ /* 0x000fd00000000000 */
[----:B------:R-:W0:Y:S02]  /*0ec0*/  USETMAXREG.TRY_ALLOC.CTAPOOL UP0, 0xe8 ;  /* 0x000000e8000079c8 */ /* 0x000e240008000600 */
[----:B0-----:R-:W-:-:S13]  /*0ed0*/  PLOP3.LUT P0, PT, PT, PT, UP0, 0x80, 0x0 ;  /* 0x000000000000781c */ /* 0x001fda0003f0f008 */
[----:B------:R-:W-:Y:S05]  /*0ee0*/  @!P0 BRA `(.L_x_8) ;  /* 0xfffffffc00f08947 */ /* 0x000fea000383ffff */
[----:B------:R-:W-:Y:S01]  /*0ef0*/  ULDC.64 UR4, c[0x0][0x598] ;  /* 0x0001660000047ab9 */ /* 0x000fe20000000a00 */
[----:B------:R-:W-:Y:S01]  /*0f00*/  ULDC.64 UR36, c[0x0][0x208] ;  /* 0x0000820000247ab9 */ /* 0x000fe20000000a00 */
[----:B------:R-:W-:-:S04]  /*0f10*/  ISETP.NE.U32.AND P0, PT, RZ, UR4, PT ;  /* 0x00000004ff007c0c */ /* 0x000fc8000bf05070 */
[----:B------:R-:W-:-:S13]  /*0f20*/  ISETP.NE.AND.EX P0, PT, RZ, UR5, PT, P0 ;  /* 0x00000005ff007c0c */ /* 0x000fda000bf05300 */
[----:B------:R-:W-:Y:S05]  /*0f30*/  @!P0 BRA `(.L_x_11) ;  /* 0x00000000001c8947 */ /* 0x000fea0003800000 */
[----:B------:R-:W0:Y:S02]  /*0f40*/  LDC.64 R4, c[0x0][0x598] ;  /* 0x00016600ff047b82 */ /* 0x000e240000000a00 */
[----:B0-----:R-:W2:Y:S02]  /*0f50*/  LDG.E.64 R4, desc[UR36][R4.64] ;  /* 0x0000002404047981 */ /* 0x001ea4000c1e1b00 */
[----:B--2---:R-:W-:-:S04]  /*0f60*/  ISETP.NE.U32.AND P0, PT, R4, RZ, PT ;  /* 0x000000ff0400720c */ /* 0x004fc80003f05070 */
[----:B------:R-:W-:-:S13]  /*0f70*/  ISETP.NE.AND.EX P0, PT, R5, RZ, PT, P0 ;  /* 0x000000ff0500720c */ /* 0x000fda0003f05300 */
[----:B------:R-:W-:Y:S05]  /*0f80*/  @!P0 BRA `(.L_x_11) ;  /* 0x0000000000088947 */ /* 0x000fea0003800000 */
[----:B------:R0:W5:Y:S01]  /*0f90*/  LD.E R155, desc[UR36][R4.64] ;  /* 0x00000024049b7980 */ /* 0x000162000c101900 */
[----:B------:R-:W-:Y:S05]  /*0fa0*/  BRA `(.L_x_12) ;  /* 0x0000000000247947 */ /* 0x000fea0003800000 */
.L_x_11:
[----:B------:R-:W-:Y:S02]  /*0fb0*/  ULDC.64 UR4, c[0x0][0x588] ;  /* 0x0001620000047ab9 */ /* 0x000fe40000000a00 */
[----:B------:R-:W-:-:S04]  /*0fc0*/  ISETP.NE.U32.AND P0, PT, RZ, UR4, PT ;  /* 0x00000004ff007c0c */ /* 0x000fc8000bf05070 */
[----:B------:R-:W-:-:S13]  /*0fd0*/  ISETP.NE.AND.EX P0, PT, RZ, UR5, PT, P0 ;  /* 0x00000005ff007c0c */ /* 0x000fda000bf05300 */
[----:B------:R-:W-:Y:S05]  /*0fe0*/  @!P0 BRA `(.L_x_13) ;  /* 0x00000000000c8947 */ /* 0x000fea0003800000 */
[----:B------:R-:W0:Y:S02]  /*0ff0*/  LDC.64 R4, c[0x0][0x588] ;  /* 0x00016200ff047b82 */ /* 0x000e240000000a00 */
[----:B0-----:R1:W5:Y:S01]  /*1000*/  LDG.E R155, desc[UR36][R4.64] ;  /* 0x00000024049b7981 */ /* 0x001362000c1e1900 */
[----:B------:R-:W-:Y:S05]  /*1010*/  BRA `(.L_x_12) ;  /* 0x0000000000087947 */ /* 0x000fea0003800000 */
.L_x_13:
[----:B------:R-:W-:Y:S02]  /*1020*/  ULDC UR4, c[0x0][0x580] ;  /* 0x0001600000047ab9 */ /* 0x000fe40000000800 */
[----:B------:R-:W-:-:S07]  /*1030*/  IMAD.U32 R155, RZ, RZ, UR4 ;  /* 0x00000004ff9b7e24 */ /* 0x000fce000f8e00ff */
.L_x_12:
[----:B------:R-:W-:Y:S02]  /*1040*/  ULDC.64 UR4, c[0x0][0x5a0] ;  /* 0x0001680000047ab9 */ /* 0x000fe40000000a00 */
[----:B------:R-:W-:-:S04]  /*1050*/  ISETP.NE.U32.AND P0, PT, RZ, UR4, PT ;  /* 0x00000004ff007c0c */ /* 0x000fc8000bf05070 */
[----:B------:R-:W-:-:S13]  /*1060*/  ISETP.NE.AND.EX P0, PT, RZ, UR5, PT, P0 ;  /* 0x00000005ff007c0c */ /* 0x000fda000bf05300 */
[----:B------:R-:W-:Y:S05]  /*1070*/  @!P0 BRA `(.L_x_14) ;  /* 0x00000000001c8947 */ /* 0x000fea0003800000 */
[----:B01----:R-:W0:Y:S02]  /*1080*/  LDC.64 R4, c[0x0][0x5a0] ;  /* 0x00016800ff047b82 */ /* 0x003e240000000a00 */
[----:B0-----:R-:W2:Y:S02]  /*1090*/  LDG.E.64 R4, desc[UR36][R4.64] ;  /* 0x0000002404047981 */ /* 0x001ea4000c1e1b00 */
[----:B--2---:R-:W-:-:S04]  /*10a0*/  ISETP.NE.U32.AND P0, PT, R4, RZ, PT ;  /* 0x000000ff0400720c */ /* 0x004fc80003f05070 */
[----:B------:R-:W-:-:S13]  /*10b0*/  ISETP.NE.AND.EX P0, PT, R5, RZ, PT, P0 ;  /* 0x000000ff0500720c */ /* 0x000fda0003f05300 */
[----:B------:R-:W-:Y:S05]  /*10c0*/  @!P0 BRA `(.L_x_14) ;  /* 0x0000000000088947 */ /* 0x000fea0003800000 */
[----:B------:R0:W5:Y:S01]  /*10d0*/  LD.E R156, desc[UR36][R4.64] ;  /* 0x00000024049c7980 */ /* 0x000162000c101900 */
[----:B------:R-:W-:Y:S05]  /*10e0*/  BRA `(.L_x_15) ;  /* 0x0000000000247947 */ /* 0x000fea0003800000 */
.L_x_14:
[----:B------:R-:W-:Y:S02]  /*10f0*/  ULDC.64 UR4, c[0x0][0x590] ;  /* 0x0001640000047ab9 */ /* 0x000fe40000000a00 */
[----:B------:R-:W-:-:S04]  /*1100*/  ISETP.NE.U32.AND P0, PT, RZ, UR4, PT ;  /* 0x00000004ff007c0c */ /* 0x000fc8000bf05070 */
[----:B------:R-:W-:-:S13]  /*1110*/  ISETP.NE.AND.EX P0, PT, RZ, UR5, PT, P0 ;  /* 0x00000005ff007c0c */ /* 0x000fda000bf05300 */
[----:B------:R-:W-:Y:S05]  /*1120*/  @!P0 BRA `(.L_x_16) ;  /* 0x00000000000c8947 */ /* 0x000fea0003800000 */
[----:B------:R-:W2:Y:S02]  /*1130*/  LDC.64 R156, c[0x0][0x590] ;  /* 0x00016400ff9c7b82 */ /* 0x000ea40000000a00 */
[----:B--2---:R2:W5:Y:S01]  /*1140*/  LDG.E R156, desc[UR36][R156.64] ;  /* 0x000000249c9c7981 */ /* 0x004562000c1e1900 */
[----:B------:R-:W-:Y:S05]  /*1150*/  BRA `(.L_x_15) ;  /* 0x0000000000087947 */ /* 0x000fea0003800000 */
.L_x_16:
[----:B------:R-:W-:Y:S02]  /*1160*/  ULDC UR4, c[0x0][0x584] ;  /* 0x0001610000047ab9 */ /* 0x000fe40000000800 */
[----:B------:R-:W-:-:S07]  /*1170*/  IMAD.U32 R156, RZ, RZ, UR4 ;  /* 0x00000004ff9c7e24 */ /* 0x000fce000f8e00ff */
.L_x_15:
[----:B------:R-:W-:-:S13]  /*1180*/  LOP3.LUT P0, RZ, R0, 0xff, RZ, 0xc0, !PT ;  /* 0x000000ff00ff7812 */ /* 0x000fda000780c0ff */
[----:B------:R-:W-:Y:S05]  /*1190*/  @!P0 EXIT ;  /* 0x000000000000894d */ /* 0x000fea0003800000 */
[----:B------:R-:W-:Y:S01]  /*11a0*/  ULDC UR4, c[0x0][0x28c] ;  /* 0x0000a30000047ab9 */ /* 0x000fe20000000800 */
[----:B------:R-:W-:Y:S01]  /*11b0*/  UMOV UR38, URZ ;  /* 0x0000003f00267c82 */ /* 0x000fe20008000000 */
[----:B------:R-:W-:Y:S01]  /*11c0*/  UIADD3 UR4, UR4, 0x7f, URZ ;  /* 0x0000007f04047890 */ /* 0x000fe2000fffe03f */
[----:B------:R-:W-:-:S03]  /*11d0*/  UMOV UR39, URZ ;  /* 0x0000003f00277c82 */ /* 0x000fc60008000000 */
[----:B------:R-:W-:-:S04]  /*11e0*/  USHF.R.S32.HI UR5, URZ, 0x1f, UR4 ;  /* 0x0000001f3f057899 */ /* 0x000fc80008011404 */
[----:B------:R-:W-:-:S04]  /*11f0*/  ULEA.HI UR5, UR5, UR4, URZ, 0x7 ;  /* 0x0000000405057291 */ /* 0x000fc8000f8f383f */
[----:B------:R-:W-:-:S12]  /*1200*/  USHF.R.S32.HI UR40, URZ, 0x7, UR5 ;  /* 0x000000073f287899 */ /* 0x000fd80008011405 */
.L_x_296:
[----:B------:R-:W-:Y:S01]  /*1210*/  LOP3.LUT R0, R18, 0x80, RZ, 0xc0, !PT ;  /* 0x0000008012007812 */ /* 0x000fe200078ec0ff */
[----:B------:R-:W3:Y:S01]  /*1220*/  S2UR UR7, SR_CgaCtaId ;  /* 0x00000000000779c3 */ /* 0x000ee20000008800 */
[----:B------:R-:W-:Y:S02]  /*1230*/  UMOV UR6, 0x400 ;  /* 0x0000040000067882 */ /* 0x000fe40000000000 */
[----:B------:R-:W-:-:S06]  /*1240*/  SHF.R.U32.HI R0, RZ, 0x7, R0 ;  /* 0x00000007ff007819 */ /* 0x000fcc0000011600 */
[----:B----4-:R-:W4:Y:S01]  /*1250*/  SHFL.IDX PT, R0, R0, RZ, 0x1f ;  /* 0x00001fff00007589 */ /* 0x010f2200000e0000 */
[----:B---3--:R-:W-:Y:S01]  /*1260*/  ULEA UR6, UR7, UR6, 0x18 ;  /* 0x0000000607067291 */ /* 0x008fe2000f8ec03f */
[----:B----4-:R-:W-:-:S13]  /*1270*/  R2UR UR4, R0 ;  /* 0x00000000000472ca */ /* 0x010fda00000e0000 */
[----:B------:R-:W-:-:S04]  /*1280*/  ULEA.HI UR5, UR4, UR4, URZ, 0x1 ;  /* 0x0000000404057291 */ /* 0x000fc8000f8f083f */
[----:B------:R-:W-:-:S04]  /*1290*/  ULOP3.LUT UR5, UR5, 0x7fffe, URZ, 0xc0, !UPT ;  /* 0x0007fffe05057892 */ /* 0x000fc8000f8ec03f */
[----:B------:R-:W-:-:S03]  /*12a0*/  UIADD3 UR5, UR4, -UR5, URZ ;  /* 0x8000000504057290 */ /* 0x000fc6000fffe03f */
[----:B------:R-:W-:Y:S01]  /*12b0*/  ULDC UR4, c[0x0][0x28c] ;  /* 0x0000a30000047ab9 */ /* 0x000fe20000000800 */
[----:B------:R-:W-:Y:S01]  /*12c0*/  ULEA UR5, UR5, UR6, 0xd ;  /* 0x0000000605057291 */ /* 0x000fe2000f8e683f */
[----:B------:R-:W-:-:S03]  /*12d0*/  ISETP.LT.AND P0, PT, RZ, UR4, PT ;  /* 0x00000004ff007c0c */ /* 0x000fc6000bf01270 */
[----:B------:R-:W-:-:S04]  /*12e0*/  UIADD3 UR5, UR5, 0x100, URZ ;  /* 0x0000010005057890 */ /* 0x000fc8000fffe03f */
[----:B------:R-:W-:-:S04]  /*12f0*/  USHF.R.U32.HI UR5, URZ, 0x4, UR5 ;  /* 0x000000043f057899 */ /* 0x000fc80008011605 */
[----:B------:R-:W-:-:S04]  /*1300*/  ULOP3.LUT UR5, UR5, 0x3fff, URZ, 0xc0, !UPT ;  /* 0x00003fff05057892 */ /* 0x000fc8000f8ec03f */
[----:B------:R-:W-:Y:S01]  /*1310*/  ULOP3.LUT UR41, UR5, 0x10000, URZ, 0xfc, !UPT ;  /* 0x0001000005297892 */ /* 0x000fe2000f8efc3f */
[----:B01----:R-:W-:Y:S11]  /*1320*/  @P0 BRA `(.L_x_17) ;  /* 0x0000000000400947 */ /* 0x003ff60003800000 */
[----:B------:R-:W-:Y:S01]  /*1330*/  MOV R0, 0x0 ;  /* 0x0000000000007802 */ /* 0x000fe20000000f00 */
[----:B------:R-:W-:Y:S01]  /*1340*/  ULDC.64 UR4, c[0x4][0x68] ;  /* 0x01001a0000047ab9 */ /* 0x000fe20000000a00 */
[----:B------:R-:W-:Y:S01]  /*1350*/  ULDC.64 UR6, c[0x4][0x8] ;  /* 0x0100020000067ab9 */ /* 0x000fe20000000a00 */
[----:B01----:R-:W-:Y:S01]  /*1360*/  IMAD.U32 R4, RZ, RZ, UR4 ;  /* 0x00000004ff047e24 */ /* 0x003fe2000f8e00ff */
[----:B------:R0:W1:Y:S01]  /*1370*/  LDC.64 R14, c[0x4][R0] ;  /* 0x01000000000e7b82 */ /* 0x0000620000000a00 */
[----:B------:R-:W-:Y:S01]  /*1380*/  IMAD.U32 R5, RZ, RZ, UR5 ;  /* 0x00000005ff057e24 */ /* 0x000fe2000f8e00ff */
[----:B------:R-:W-:Y:S01]  /*1390*/  ULDC.64 UR4, c[0x4][0x70] ;  /* 0x01001c0000047ab9 */ /* 0x000fe20000000a00 */
[----:B------:R-:W-:Y:S02]  /*13a0*/  IMAD.U32 R10, RZ, RZ, UR6 ;  /* 0x00000006ff0a7e24 */ /* 0x000fe4000f8e00ff */
[----:B------:R-:W-:Y:S02]  /*13b0*/  IMAD.U32 R6, RZ, RZ, UR4 ;  /* 0x00000004ff067e24 */ /* 0x000fe4000f8e00ff */
[----:B------:R-:W-:-:S02]  /*13c0*/  IMAD.U32 R7, RZ, RZ, UR5 ;  /* 0x00000005ff077e24 */ /* 0x000fc4000f8e00ff */
[----:B------:R-:W-:Y:S02]  /*13d0*/  IMAD.U32 R11, RZ, RZ, UR7 ;  /* 0x00000007ff0b7e24 */ /* 0x000fe4000f8e00ff */
[----:B------:R-:W-:Y:S02]  /*13e0*/  IMAD.MOV.U32 R8, RZ, RZ, 0x1e1 ;  /* 0x000001e1ff087424 */ /* 0x000fe400078e00ff */
[----:B------:R-:W-:Y:S02]  /*13f0*/  IMAD.MOV.U32 R12, RZ, RZ, 0x1 ;  /* 0x00000001ff0c7424 */ /* 0x000fe400078e00ff */
[----:B0-----:R-:W-:-:S07]  /*1400*/  IMAD.MOV.U32 R13, RZ, RZ, RZ ;  /* 0x000000ffff0d7224 */ /* 0x001fce00078e00ff */
[----:B------:R-:W-:-:S07]  /*1410*/  LEPC R20, `(.L_x_17) ;  /* 0x000000001014794e */ /* 0x000fce0000000000 */
[----:B-12--5:R-:W-:Y:S05]  /*1420*/  CALL.ABS.NOINC R14 ;  /* 0x000000000e007343 */ /* 0x026fea0003c00000 */
.L_x_17:
[----:B------:R-:W-:-:S04]  /*1430*/  LOP3.LUT R0, R19, 0x1, RZ, 0xfc, !PT ;  /* 0x0000000113007812 */ /* 0x000fc800078efcff */
[----:B------:R-:W-:-:S13]  /*1440*/  ISETP.NE.AND P0, PT, R0, 0x3, PT ;  /* 0x000000030000780c */ /* 0x000fda0003f05270 */
[----:B------:R-:W-:Y:S05]  /*1450*/  @!P0 BRA `(.L_x_18) ;  /* 0x0000000000048947 */ /* 0x000fea0003800000 */
[----:B------:R-:W-:Y:S01]  /*1460*/  BPT.TRAP 0x1 ;  /* 0x000000040000795c */ /* 0x000fe20000300000 */
.L_x_18:
[----:B------:R-:W3:Y:S01]  /*1470*/  S2UR UR5, SR_CgaCtaId ;  /* 0x00000000000579c3 */ /* 0x000ee20000008800 */
[----:B------:R-:W-:Y:S01]  /*1480*/  UMOV UR4, 0x400 ;  /* 0x0000040000047882 */ /* 0x000fe20000000000 */
[----:B------:R-:W-:Y:S02]  /*1490*/  IMAD.U32 R0, RZ, RZ, UR38 ;  /* 0x00000026ff007e24 */ /* 0x000fe4000f8e00ff */
[----:B------:R-:W-:-:S03]  /*14a0*/  IMAD.U32 R3, RZ, RZ, UR39 ;  /* 0x00000027ff037e24 */ /* 0x000fc6000f8e00ff */
[----:B------:R-:W-:Y:S01]  /*14b0*/  SHF.L.U32 R0, R0, 0x1f, RZ ;  /* 0x0000001f00007819 */ /* 0x000fe200000006ff */
[----:B---3--:R-:W-:-:S06]  /*14c0*/  ULEA UR4, UR5, UR4, 0x18 ;  /* 0x0000000405047291 */ /* 0x008fcc000f8ec03f */
[----:B------:R-:W-:-:S04]  /*14d0*/  IMAD.U32 R6, RZ, RZ, UR4 ;  /* 0x00000004ff067e24 */ /* 0x000fc8000f8e00ff */
[----:B------:R-:W-:-:S04]  /*14e0*/  IMAD R3, R3, 0x8, R6 ;  /* 0x0000000803037824 */ /* 0x000fc800078e0206 */
[----:B------:R3:W4:Y:S01]  /*14f0*/  SYNCS.PHASECHK.TRANS64.TRYWAIT P1, [R3+URZ], R0 ;  /* 0x00000000030075a7 */ /* 0x000722000802017f */
[----:B------:R-:W-:Y:S05]  /*1500*/  @!P0 BRA `(.L_x_19) ;  /* 0x0000000000048947 */ /* 0x000fea0003800000 */
[----:B------:R-:W-:Y:S01]  /*1510*/  BPT.TRAP 0x1 ;  /* 0x000000040000795c */ /* 0x000fe20000300000 */
.L_x_19:
[----:B----4-:R-:W-:Y:S05]  /*1520*/  @P1 BRA `(.L_x_20) ;  /* 0x0000000000081947 */ /* 0x010fea0003800000 */
[----:B------:R-:W4:Y:S02]  /*1530*/  SYNCS.PHASECHK.TRANS64.TRYWAIT P1, [R3+URZ], R0 ;  /* 0x00000000030075a7 */ /* 0x000f24000802017f */
[----:B----4-:R-:W-:Y:S05]  /*1540*/  @!P1 BRA `(.L_x_21) ;  /* 0x0000008c00a49947 */ /* 0x010fea0003800000 */
.L_x_20:
[----:B------:R-:W-:-:S04]  /*1550*/  UISETP.LT.AND UP0, UPT, UR40, 0x1, UPT ;  /* 0x000000012800788c */ /* 0x000fc8000bf01270 */
[----:B------:R-:W-:-:S06]  /*1560*/  USEL UR4, UR40, 0x1, UP0 ;  /* 0x0000000128047887 */ /* 0x000fcc0008000000 */
[----:B---34-:R-:W-:Y:S01]  /*1570*/  IMAD.U32 R0, RZ, RZ, UR4 ;  /* 0x00000004ff007e24 */ /* 0x018fe2000f8e00ff */
[----:B------:R-:W-:Y:S05]  /*1580*/  WARPSYNC.ALL ;  /* 0x0000000000007948 */ /* 0x000fea0003800000 */
[----:B------:R-:W-:-:S04]  /*1590*/  IADD3 R0, -R0, UR40, RZ ;  /* 0x0000002800007c10 */ /* 0x000fc8000fffe1ff */
[----:B------:R-:W-:Y:S02]  /*15a0*/  ISETP.GE.AND P1, PT, R0, 0x1, PT ;  /* 0x000000010000780c */ /* 0x000fe40003f26270 */
[----:B------:R-:W-:Y:S01]  /*15b0*/  R2UR UR4, R6 ;  /* 0x00000000060472ca */ /* 0x000fe200000e0000 */
[----:B------:R-:W-:Y:S01]  /*15c0*/  ULEA UR5, UR39, UR41, 0xb ;  /* 0x0000002927057291 */ /* 0x000fe2000f8e583f */
[----:B------:R-:W-:Y:S01]  /*15d0*/  WARPGROUP.ARRIVE ;  /* 0x00000000000079c5 */ /* 0x000fe20000000000 */
[----:B------:R-:W-:Y:S01]  /*15e0*/  UMOV UR9, 0x40000040 ;  /* 0x4000004000097882 */ /* 0x000fe20000000000 */
[----:B------:R-:W-:-:S04]  /*15f0*/  UMOV UR11, 0x40000040 ;  /* 0x40000040000b7882 */ /* 0x000fc80000000000 */
[----:B------:R-:W-:-:S05]  /*1600*/  UMOV UR8, UR5 ;  /* 0x0000000500087c82 */ /* 0x000fca0008000000 */
[----:B------:R-:W-:-:S04]  /*1610*/  UIADD3 UR4, UR4, 0x28100, URZ ;  /* 0x0002810004047890 */ /* 0x000fc8000fffe03f */
[----:B------:R-:W-:-:S04]  /*1620*/  USHF.R.U32.HI UR4, URZ, 0x4, UR4 ;  /* 0x000000043f047899 */ /* 0x000fc80008011604 */
[----:B------:R-:W-:-:S04]  /*1630*/  ULOP3.LUT UR4, UR4, 0x3fff, URZ, 0xc0, !UPT ;  /* 0x00003fff04047892 */ /* 0x000fc8000f8ec03f */
[----:B------:R-:W-:-:S04]  /*1640*/  ULOP3.LUT UR4, UR4, 0x10000, URZ, 0xfc, !UPT ;  /* 0x0001000004047892 */ /* 0x000fc8000f8efc3f */
[----:B------:R-:W-:-:S07]  /*1650*/  ULEA UR6, UR39, UR4, 0xa ;  /* 0x0000000427067291 */ /* 0x000fce000f8e503f */
[----:B------:R-:W-:Y:S02]  /*1660*/  UMOV UR10, UR6 ;  /* 0x00000006000a7c82 */ /* 0x000fe40008000000 */
[----:B------:R-:W-:Y:S01]  /*1670*/  IGMMA.64x128x32.S8.S8 R88, gdesc[UR8], RZ, !UPT, gsb0 ;  /* 0x03600000085879f1 */ /* 0x000fe2000c0410ff */
[----:B------:R-:W-:Y:S01]  /*1680*/  UIADD3 UR8, UR5, 0x400, URZ ;  /* 0x0000040005087890 */ /* 0x000fe2000fffe03f */
[----:B------:R-:W-:Y:S01]  /*1690*/  UMOV UR9, 0x40000040 ;  /* 0x4000004000097882 */ /* 0x000fe20000000000 */
[----:B------:R-:W-:Y:S02]  /*16a0*/  WARPGROUP.DEPBAR.LE gsb0, 0x0 ;  /* 0x00008000000079c5 */ /* 0x000fe40000010000 */
[----:B------:R-:W-:-:S06]  /*16b0*/  WARPGROUP.ARRIVE ;  /* 0x00000000000079c5 */ /* 0x000fcc0000000000 */
[----:B------:R-:W-:Y:S01]  /*16c0*/  IGMMA.64x128x32.S8.S8 R24, gdesc[UR8], RZ, !UPT, gsb0 ;  /* 0x03600000081879f1 */ /* 0x000fe2000c0410ff */
[----:B------:R-:W-:Y:S02]  /*16d0*/  UIADD3 UR8, UR5, 0x2, URZ ;  /* 0x0000000205087890 */ /* 0x000fe4000fffe03f */
[----:B------:R-:W-:Y:S01]  /*16e0*/  UIADD3 UR10, UR6, 0x2, URZ ;  /* 0x00000002060a7890 */ /* 0x000fe2000fffe03f */
[----:B------:R-:W-:Y:S01]  /*16f0*/  UMOV UR9, 0x40000040 ;  /* 0x4000004000097882 */ /* 0x000fe20000000000 */
[----:B------:R-:W-:Y:S01]  /*1700*/  UMOV UR11, 0x40000040 ;  /* 0x40000040000b7882 */ /* 0x000fe20000000000 */
[----:B------:R-:W-:Y:S02]  /*1710*/  WARPGROUP.DEPBAR.LE gsb0, 0x0 ;  /* 0x00008000000079c5 */ /* 0x000fe40000010000 */
[----:B------:R-:W-:-:S06]  /*1720*/  WARPGROUP.ARRIVE ;  /* 0x00000000000079c5 */ /* 0x000fcc0000000000 */
[----:B------:R-:W-:Y:S01]  /*1730*/  IGMMA.64x128x32.S8.S8 R88, gdesc[UR8], R88, gsb0 ;  /* 0x03600000085879f1 */ /* 0x000fe20008041058 */
[----:B------:R-:W-:Y:S01]  /*1740*/  UIADD3 UR8, UR5, 0x402, URZ ;  /* 0x0000040205087890 */ /* 0x000fe2000fffe03f */
[----:B------:R-:W-:Y:S01]  /*1750*/  UMOV UR9, 0x40000040 ;  /* 0x4000004000097882 */ /* 0x000fe20000000000 */
[----:B------:R-:W-:Y:S02]  /*1760*/  WARPGROUP.DEPBAR.LE gsb0, 0x0 ;  /* 0x00008000000079c5 */ /* 0x000fe40000010000 */
[----:B------:R-:W-:-:S06]  /*1770*/  WARPGROUP.ARRIVE ;  /* 0x00000000000079c5 */ /* 0x000fcc0000000000 */
[----:B------:R-:W-:Y:S01]  /*1780*/  IGMMA.64x128x32.S8.S8 R24, gdesc[UR8], R24, gsb0 ;  /* 0x03600000081879f1 */ /* 0x000fe20008041018 */
        /* <DEDUP_REMOVED lines=23> */
[----:B------:R-:W-:Y:S03]  /*1900*/  IGMMA.64x128x32.S8.S8 R24, gdesc[UR8], R24, gsb0 ;  /* 0x03600000081879f1 */ /* 0x000fe60008041018 */
[----:B------:R-:W-:Y:S02]  /*1910*/  WARPGROUP.DEPBAR.LE gsb0, 0x0 ;  /* 0x00008000000079c5 */ /* 0x000fe40000010000 */
[----:B------:R-:W-:Y:S05]  /*1920*/  @!P1 BRA `(.L_x_22) ;  /* 0x0000000400749947 */ /* 0x000fea0003800000 */
[----:B------:R-:W-:Y:S02]  /*1930*/  UIADD3 UR5, UR39, 0x1, URZ ;  /* 0x0000000127057890 */ /* 0x000fe4000fffe03f */
[----:B------:R-:W-:Y:S02]  /*1940*/  IMAD.U32 R3, RZ, RZ, UR39 ;  /* 0x00000027ff037e24 */ /* 0x000fe4000f8e00ff */
[----:B------:R-:W-:-:S04]  /*1950*/  UISETP.NE.AND UP0, UPT, UR5, 0x5, UPT ;  /* 0x000000050500788c */ /* 0x000fc8000bf05270 */
[----:B------:R-:W-:Y:S02]  /*1960*/  USEL UR6, URZ, 0x1, UP0 ;  /* 0x000000013f067887 */ /* 0x000fe40008000000 */
[----:B------:R-:W-:Y:S02]  /*1970*/  USEL UR5, UR5, URZ, UP0 ;  /* 0x0000003f05057287 */ /* 0x000fe40008000000 */
[----:B------:R-:W-:-:S06]  /*1980*/  ULOP3.LUT UR6, UR38, UR6, URZ, 0x3c, !UPT ;  /* 0x0000000626067292 */ /* 0x000fcc000f8e3c3f */
[----:B------:R-:W-:-:S07]  /*1990*/  IMAD.U32 R7, RZ, RZ, UR6 ;  /* 0x00000006ff077e24 */ /* 0x000fce000f8e00ff */
.L_x_29:
[----:B------:R-:W-:Y:S05]  /*19a0*/  @!P0 BRA `(.L_x_23) ;  /* 0x0000000000048947 */ /* 0x000fea0003800000 */
[----:B------:R-:W-:Y:S01]  /*19b0*/  BPT.TRAP 0x1 ;  /* 0x000000040000795c */ /* 0x000fe20000300000 */
.L_x_23:
[----:B------:R-:W3:Y:S01]  /*19c0*/  S2UR UR7, SR_CgaCtaId ;  /* 0x00000000000779c3 */ /* 0x000ee20000008800 */
[----:B------:R-:W-:Y:S01]  /*19d0*/  UMOV UR6, 0x400 ;  /* 0x0000040000067882 */ /* 0x000fe20000000000 */
[----:B01----:R-:W-:Y:S01]  /*19e0*/  IMAD.U32 R5, RZ, RZ, UR5 ;  /* 0x00000005ff057e24 */ /* 0x003fe2000f8e00ff */
[----:B------:R-:W-:Y:S01]  /*19f0*/  SHF.L.U32 R4, R7, 0x1f, RZ ;  /* 0x0000001f07047819 */ /* 0x000fe200000006ff */
[----:B---3--:R-:W-:-:S06]  /*1a00*/  ULEA UR6, UR7, UR6, 0x18 ;  /* 0x0000000607067291 */ /* 0x008fcc000f8ec03f */
[----:B------:R-:W-:-:S04]  /*1a10*/  IMAD.U32 R6, RZ, RZ, UR6 ;  /* 0x00000006ff067e24 */ /* 0x000fc8000f8e00ff */
[----:B------:R-:W-:-:S04]  /*1a20*/  IMAD R5, R5, 0x8, R6 ;  /* 0x0000000805057824 */ /* 0x000fc800078e0206 */
[----:B------:R0:W1:Y:S01]  /*1a30*/  SYNCS.PHASECHK.TRANS64.TRYWAIT P1, [R5+URZ], R4 ;  /* 0x00000004050075a7 */ /* 0x000062000802017f */
[----:B------:R-:W-:Y:S05]  /*1a40*/  @!P0 BRA `(.L_x_24) ;  /* 0x0000000000048947 */ /* 0x000fea0003800000 */
[----:B------:R-:W-:Y:S01]  /*1a50*/  BPT.TRAP 0x1 ;  /* 0x000000040000795c */ /* 0x000fe20000300000 */
.L_x_24:
[----:B-1----:R-:W-:Y:S05]  /*1a60*/  @P1 BRA `(.L_x_25) ;  /* 0x0000000000081947 */ /* 0x002fea0003800000 */
[----:B------:R-:W1:Y:S02]  /*1a70*/  SYNCS.PHASECHK.TRANS64.TRYWAIT P1, [R5+URZ], R4 ;  /* 0x00000004050075a7 */ /* 0x000e64000802017f */
[----:B-1----:R-:W-:Y:S05]  /*1a80*/  @!P1 BRA `(.L_x_26) ;  /* 0x0000008800689947 */ /* 0x002fea0003800000 */
.L_x_25:
[----:B------:R-:W-:Y:S01]  /*1a90*/  ULEA UR6, UR5, UR41, 0xb ;  /* 0x0000002905067291 */ /* 0x000fe2000f8e583f */
[----:B------:R-:W-:Y:S01]  /*1aa0*/  WARPGROUP.ARRIVE ;  /* 0x00000000000079c5 */ /* 0x000fe20000000000 */
[----:B------:R-:W-:Y:S01]  /*1ab0*/  ULEA UR7, UR5, UR4, 0xa ;  /* 0x0000000405077291 */ /* 0x000fe2000f8e503f */
[----:B------:R-:W-:Y:S01]  /*1ac0*/  UMOV UR9, 0x40000040 ;  /* 0x4000004000097882 */ /* 0x000fe20000000000 */
[----:B------:R-:W-:-:S03]  /*1ad0*/  UMOV UR11, 0x40000040 ;  /* 0x40000040000b7882 */ /* 0x000fc60000000000 */
[----:B------:R-:W-:Y:S02]  /*1ae0*/  UMOV UR8, UR6 ;  /* 0x0000000600087c82 */ /* 0x000fe40008000000 */
[----:B------:R-:W-:Y:S02]  /*1af0*/  UMOV UR10, UR7 ;  /* 0x00000007000a7c82 */ /* 0x000fe40008000000 */
        /* <DEDUP_REMOVED lines=44> */
[----:B------:R-:W-:Y:S01]  /*1dc0*/  BPT.TRAP 0x1 ;  /* 0x000000040000795c */ /* 0x000fe20000300000 */
.L_x_27:
[----:B------:R-:W-:-:S13]  /*1dd0*/  ISETP.NE.AND P1, PT, R23, RZ, PT ;  /* 0x000000ff1700720c */ /* 0x000fda0003f25270 */
[----:B01----:R-:W-:-:S04]  /*1de0*/  @P1 IMAD R4, R3, 0x8, R6 ;  /* 0x0000000803041824 */ /* 0x003fc800078e0206 */
[----:B------:R-:W-:-:S05]  /*1df0*/  @P1 VIADD R5, R4, 0x28 ;  /* 0x0000002804051836 */ /* 0x000fca0000000000 */
[----:B------:R-:W-:-:S04]  /*1e00*/  @P1 PRMT R5, R152, 0x654, R5 ;  /* 0x0000065498051816 */ /* 0x000fc80000000005 */
[----:B------:R0:W-:Y:S01]  /*1e10*/  @P1 SYNCS.ARRIVE.TRANS64.RED.A1T0 RZ, [R5+URZ], RZ ;  /* 0x000000ff05ff19a7 */ /* 0x0001e2000810043f */
[----:B------:R-:W-:-:S13]  /*1e20*/  ISETP.GT.U32.AND P1, PT, R19, 0x1, PT ;  /* 0x000000011300780c */ /* 0x000fda0003f24070 */
[----:B0-----:R-:W-:Y:S05]  /*1e30*/  @P1 BRA `(.L_x_28) ;  /* 0x0000000000041947 */ /* 0x001fea0003800000 */
[----:B------:R-:W-:Y:S01]  /*1e40*/  BPT.TRAP 0x1 ;  /* 0x000000040000795c */ /* 0x000fe20000300000 */
.L_x_28:
[----:B------:R-:W-:Y:S01]  /*1e50*/  UIADD3 UR5, UR5, 0x1, URZ ;  /* 0x0000000105057890 */ /* 0x000fe2000fffe03f */
[C---:B------:R-:W-:Y:S01]  /*1e60*/  ISETP.GT.AND P2, PT, R0.reuse, 0x1, PT ;  /* 0x000000010000780c */ /* 0x040fe20003f44270 */
[----:B------:R-:W-:Y:S02]  /*1e70*/  VIADD R3, R3, 0x1 ;  /* 0x0000000103037836 */ /* 0x000fe40000000000 */
[----:B------:R-:W-:Y:S01]  /*1e80*/  UISETP.NE.AND UP0, UPT, UR5, 0x5, UPT ;  /* 0x000000050500788c */ /* 0x000fe2000bf05270 */
[----:B------:R-:W-:Y:S02]  /*1e90*/  VIADD R0, R0, 0xffffffff ;  /* 0xffffffff00007836 */ /* 0x000fe40000000000 */
[C---:B------:R-:W-:Y:S01]  /*1ea0*/  ISETP.NE.AND P1, PT, R3.reuse, 0x5, PT ;  /* 0x000000050300780c */ /* 0x040fe20003f25270 */
[----:B------:R-:W-:Y:S02]  /*1eb0*/  USEL UR6, URZ, 0x1, UP0 ;  /* 0x000000013f067887 */ /* 0x000fe40008000000 */
[----:B------:R-:W-:Y:S01]  /*1ec0*/  USEL UR5, UR5, URZ, UP0 ;  /* 0x0000003f05057287 */ /* 0x000fe20008000000 */
[----:B------:R-:W-:-:S03]  /*1ed0*/  SEL R3, R3, RZ, P1 ;  /* 0x000000ff03037207 */ /* 0x000fc60000800000 */
[----:B------:R-:W-:Y:S01]  /*1ee0*/  LOP3.LUT R7, R7, UR6, RZ, 0x3c, !PT ;  /* 0x0000000607077c12 */ /* 0x000fe2000f8e3cff */
[----:B------:R-:W-:Y:S07]  /*1ef0*/  @P2 BRA `(.L_x_29) ;  /* 0xfffffff800a82947 */ /* 0x000fee000383ffff */
.L_x_22:
[----:B------:R-:W3:Y:S02]  /*1f00*/  LDC R0, c[0x0][0x28c] ;  /* 0x0000a300ff007b82 */ /* 0x000ee40000000800 */
[----:B---3--:R-:W-:-:S13]  /*1f10*/  ISETP.GE.AND P1, PT, R0, 0x1, PT ;  /* 0x000000010000780c */ /* 0x008fda0003f26270 */
[----:B------:R-:W-:Y:S05]  /*1f20*/  @!P1 BRA `(.L_x_30) ;  /* 0x0000000000509947 */ /* 0x000fea0003800000 */
[----:B------:R-:W-:Y:S05]  /*1f30*/  @!P0 BRA `(.L_x_31) ;  /* 0x0000000000048947 */ /* 0x000fea0003800000 */
[----:B------:R-:W-:Y:S01]  /*1f40*/  BPT.TRAP 0x1 ;  /* 0x000000040000795c */ /* 0x000fe20000300000 */
.L_x_31:
[----:B------:R-:W-:Y:S01]  /*1f50*/  ISETP.NE.AND P0, PT, R23, RZ, PT ;  /* 0x000000ff1700720c */ /* 0x000fe20003f05270 */
[----:B------:R-:W-:Y:S01]  /*1f60*/  BSSY B0, `(.L_x_32) ;  /* 0x000000e000007945 */ /* 0x000fe20003800000 */
[----:B------:R-:W-:-:S11]  /*1f70*/  ISETP.GT.U32.AND P1, PT, R19, 0x1, PT ;  /* 0x000000011300780c */ /* 0x000fd60003f24070 */
[----:B------:R-:W-:Y:S05]  /*1f80*/  @!P0 BRA `(.L_x_33) ;  /* 0x00000000002c8947 */ /* 0x000fea0003800000 */
[----:B------:R-:W-:-:S04]  /*1f90*/  UISETP.LT.AND UP0, UPT, UR40, 0x1, UPT ;  /* 0x000000012800788c */ /* 0x000fc8000bf01270 */
[----:B------:R-:W-:-:S04]  /*1fa0*/  USEL UR6, UR40, 0x1, UP0 ;  /* 0x0000000128067887 */ /* 0x000fc80008000000 */
[----:B------:R-:W-:-:S04]  /*1fb0*/  UIADD3 UR6, UR39, UR40, -UR6 ;  /* 0x0000002827067290 */ /* 0x000fc8000fffe806 */
[----:B------:R-:W-:-:S04]  /*1fc0*/  UIMAD.WIDE.U32 UR4, UR6, -0x33333333, URZ ;  /* 0xcccccccd060478a5 */ /* 0x000fc8000f8e003f */
[----:B------:R-:W-:-:S04]  /*1fd0*/  USHF.R.U32.HI UR4, URZ, 0x2, UR5 ;  /* 0x000000023f047899 */ /* 0x000fc80008011605 */
[----:B------:R-:W-:-:S06]  /*1fe0*/  UIMAD UR6, UR4, -0x5, UR6 ;  /* 0xfffffffb040678a4 */ /* 0x000fcc000f8e0206 */
[----:B------:R-:W-:-:S04]  /*1ff0*/  IMAD.U32 R3, RZ, RZ, UR6 ;  /* 0x00000006ff037e24 */ /* 0x000fc8000f8e00ff */
[----:B------:R-:W-:-:S04]  /*2000*/  IMAD R0, R3, 0x8, R6 ;  /* 0x0000000803007824 */ /* 0x000fc800078e0206 */
[----:B------:R-:W-:-:S05]  /*2010*/  VIADD R3, R0, 0x28 ;  /* 0x0000002800037836 */ /* 0x000fca0000000000 */
[----:B------:R-:W-:-:S04]  /*2020*/  PRMT R3, R152, 0x654, R3 ;  /* 0x0000065498037816 */ /* 0x000fc80000000003 */
[----:B------:R3:W-:Y:S03]  /*2030*/  SYNCS.ARRIVE.TRANS64.RED.A1T0 RZ, [R3+URZ], RZ ;  /* 0x000000ff03ff79a7 */ /* 0x0007e6000810043f */
.L_x_33:
[----:B------:R-:W-:Y:S05]  /*2040*/  BSYNC B0 ;  /* 0x0000000000007941 */ /* 0x000fea0003800000 */
.L_x_32:
[----:B------:R-:W-:Y:S05]  /*2050*/  @P1 BRA `(.L_x_30) ;  /* 0x0000000000041947 */ /* 0x000fea0003800000 */
[----:B------:R-:W-:Y:S01]  /*2060*/  BPT.TRAP 0x1 ;  /* 0x000000040000795c */ /* 0x000fe20000300000 */
.L_x_30:
[----:B------:R-:W4:Y:S01]  /*2070*/  LDC R6, c[0x0][0x288] ;  /* 0x0000a200ff067b82 */ /* 0x000f220000000800 */
[----:B------:R-:W-:Y:S01]  /*2080*/  IMAD.SHL.U32 R9, R153, 0x80, RZ ;  /* 0x0000008099097824 */ /* 0x000fe200078e00ff */
[--C-:B------:R-:W-:Y:S01]  /*2090*/  SHF.R.U32.HI R0, RZ, 0x2, R18.reuse ;  /* 0x00000002ff007819 */ /* 0x100fe20000011612 */
[----:B------:R-:W-:Y:S01]  /*20a0*/  UIADD3 UR39, UR40, UR39, URZ ;  /* 0x0000002728277290 */ /* 0x000fe2000fffe03f */
[----:B01----:R-:W-:Y:S01]  /*20b0*/  SHF.R.U32.HI R5, RZ, 0x7, R18 ;  /* 0x00000007ff057819 */ /* 0x003fe20000011612 */
[----:B------:R-:W-:Y:S01]  /*20c0*/  IMAD.SHL.U32 R11, R154, 0x100, RZ ;  /* 0x000001009a0b7824 */ /* 0x000fe200078e00ff */
[----:B------:R-:W-:Y:S01]  /*20d0*/  LOP3.LUT R4, R18, 0x60, RZ, 0xc0, !PT ;  /* 0x0000006012047812 */ /* 0x000fe200078ec0ff */
[----:B------:R-:W-:Y:S01]  /*20e0*/  UISETP.GT.U32.AND UP0, UPT, UR39, 0x4, UPT ;  /* 0x000000042700788c */ /* 0x000fe2000bf04070 */
[----:B---3--:R-:W-:Y:S01]  /*20f0*/  LOP3.LUT R3, R0, 0x7, RZ, 0xc0, !PT ;  /* 0x0000000700037812 */ /* 0x008fe200078ec0ff */
[----:B------:R-:W-:Y:S01]  /*2100*/  IMAD.SHL.U32 R14, R18, 0x2, RZ ;  /* 0x00000002120e7824 */ /* 0x000fe200078e00ff */
[----:B------:R-:W-:Y:S01]  /*2110*/  LOP3.LUT R0, R5, 0x1, RZ, 0xc0, !PT ;  /* 0x0000000105007812 */ /* 0x000fe200078ec0ff */
[----:B------:R-:W-:Y:S01]  /*2120*/  ULDC UR7, c[0x0][0x284] ;  /* 0x0000a10000077ab9 */ /* 0x000fe20000000800 */
[----:B------:R-:W-:Y:S01]  /*2130*/  SHF.R.U32.HI R8, RZ, 0x1, R4 ;  /* 0x00000001ff087819 */ /* 0x000fe20000011604 */
[----:B------:R-:W-:Y:S01]  /*2140*/  UISETP.LT.U32.AND UP0, UPT, UR40, 0x5, UP0 ;  /* 0x000000052800788c */ /* 0x000fe20008701070 */
[----:B------:R-:W-:Y:S01]  /*2150*/  SHF.R.S32.HI R162, RZ, 0x1f, R22 ;  /* 0x0000001fffa27819 */ /* 0x000fe20000011416 */
[----:B------:R-:W-:Y:S01]  /*2160*/  UISETP.GE.U32.AND UP1, UPT, UR40, 0x5, UPT ;  /* 0x000000052800788c */ /* 0x000fe2000bf26070 */
[----:B------:R-:W-:Y:S01]  /*2170*/  IMAD.SHL.U32 R10, R0, 0x40, RZ ;  /* 0x00000040000a7824 */ /* 0x000fe200078e00ff */
[----:B------:R-:W-:Y:S01]  /*2180*/  IADD3 R5, RZ, -R8, -R3 ;  /* 0x80000008ff057210 */ /* 0x000fe20007ffe803 */
[----:B------:R-:W-:Y:S01]  /*2190*/  ULDC.64 UR8, c[0x0][0x5d0] ;  /* 0x0001740000087ab9 */ /* 0x000fe20000000a00 */
[C---:B------:R-:W-:Y:S01]  /*21a0*/  LOP3.LUT R14, R9.reuse, 0x6, R14, 0xf8, !PT ;  /* 0x00000006090e7812 */ /* 0x040fe200078ef80e */
[----:B------:R-:W-:Y:S01]  /*21b0*/  UIMAD.WIDE.U32 UR4, UR39, -0x33333333, URZ ;  /* 0xcccccccd270478a5 */ /* 0x000fe2000f8e003f */
[----:B------:R-:W-:Y:S01]  /*21c0*/  LOP3.LUT R4, R18, 0x3, RZ, 0xc0, !PT ;  /* 0x0000000312047812 */ /* 0x000fe200078ec0ff */
[----:B------:R-:W-:Y:S01]  /*21d0*/  USEL UR6, URZ, 0x1, !UP0 ;  /* 0x000000013f067887 */ /* 0x000fe2000c000000 */
[----:B------:R-:W-:Y:S01]  /*21e0*/  IMAD R7, R162, UR8, RZ ;  /* 0x00000008a2077c24 */ /* 0x000fe2000f8e02ff */
[----:B----4-:R-:W-:Y:S01]  /*21f0*/  ISETP.GE.AND P0, PT, R9, R6, PT ;  /* 0x000000060900720c */ /* 0x010fe20003f06270 */
[----:B------:R-:W-:Y:S01]  /*2200*/  IMAD R0, R0, -0x40, R5 ;  /* 0xffffffc000007824 */ /* 0x000fe200078e0205 */
[----:B------:R-:W-:Y:S01]  /*2210*/  SHF.R.S32.HI R15, RZ, 0x1f, R14 ;  /* 0x0000001fff0f7819 */ /* 0x000fe2000001140e */
[----:B------:R-:W-:Y:S01]  /*2220*/  USHF.R.U32.HI UR4, URZ, 0x2, UR5 ;  /* 0x000000023f047899 */ /* 0x000fe20008011605 */
[C---:B------:R-:W-:Y:S01]  /*2230*/  ISETP.GE.OR P0, PT, R11.reuse, UR7, P0 ;  /* 0x000000070b007c0c */ /* 0x040fe20008706670 */
[----:B------:R-:W-:Y:S01]  /*2240*/  ULOP3.LUT UR38, UR38, UR6, URZ, 0x3c, !UPT ;  /* 0x0000000626267292 */ /* 0x000fe2000f8e3c3f */
[----:B------:R-:W-:Y:S01]  /*2250*/  LOP3.LUT R3, R10, 0x40, R3, 0xe2, !PT ;  /* 0x000000400a037812 */ /* 0x000fe200078ee203 */
[----:B------:R-:W-:Y:S01]  /*2260*/  IMAD R10, R4, -0x2, R6 ;  /* 0xfffffffe040a7824 */ /* 0x000fe200078e0206 */
[----:B------:R-:W-:Y:S01]  /*2270*/  UIMAD UR39, UR4, -0x5, UR39 ;  /* 0xfffffffb042778a4 */ /* 0x000fe2000f8e0227 */
[----:B------:R-:W-:Y:S01]  /*2280*/  IMAD.WIDE R4, R154, 0x100, RZ ;  /* 0x000001009a047825 */ /* 0x000fe200078e02ff */
[----:B------:R-:W-:Y:S01]  /*2290*/  @UP1 ULOP3.LUT UR38, UR38, 0x1, UR4, 0x78, !UPT ;  /* 0x0000000126261892 */ /* 0x000fe2000f8e7804 */
[----:B------:R-:W-:-:S02]  /*22a0*/  IADD3 R0, -R11, UR7, R0 ;  /* 0x000000070b007c10 */ /* 0x000fc4000fffe100 */
[----:B------:R-:W-:Y:S01]  /*22b0*/  IMAD R13, R22, UR9, R7 ;  /* 0x00000009160d7c24 */ /* 0x000fe2000f8e0207 */
[----:B------:R-:W-:Y:S01]  /*22c0*/  LOP3.LUT R153, R4, R3, R8, 0xfe, !PT ;  /* 0x0000000304997212 */ /* 0x000fe200078efe08 */
[----:B------:R-:W-:-:S04]  /*22d0*/  IMAD.WIDE.U32 R6, R22, UR8, R14 ;  /* 0x0000000816067c25 */ /* 0x000fc8000f8e000e */
[----:B------:R-:W-:Y:S02]  /*22e0*/  IMAD.IADD R7, R7, 0x1, R13 ;  /* 0x0000000107077824 */ /* 0x000fe400078e020d */
[----:B------:R-:W-:Y:S02]  /*22f0*/  IMAD.IADD R3, R10, 0x1, -R9 ;  /* 0x000000010a037824 */ /* 0x000fe400078e0a09 */
[----:B------:R-:W-:Y:S01]  /*2300*/  IMAD.MOV.U32 R154, RZ, RZ, -0x1 ;  /* 0xffffffffff9a7424 */ /* 0x000fe200078e00ff */
[----:B------:R-:W-:Y:S06]  /*2310*/  @P0 BRA `(.L_x_34) ;  /* 0x0000006000f40947 */ /* 0x000fec0003800000 */
[----:B------:R-:W0:Y:S01]  /*2320*/  LDC.64 R20, c[0x0][0x5c8] ;  /* 0x00017200ff147b82 */ /* 0x000e220000000a00 */
[----:B------:R-:W-:Y:S01]  /*2330*/  ULDC.64 UR4, c[0x0][0x5c0] ;  /* 0x0001700000047ab9 */ /* 0x000fe20000000a00 */
[----:B------:R-:W-:Y:S01]  /*2340*/  BSSY B0, `(.L_x_34) ;  /* 0x000063a000007945 */ /* 0x000fe20003800000 */
[-C--:B0-----:R-:W-:Y:S01]  /*2350*/  IMAD R8, R5, R20.reuse, RZ ;  /* 0x0000001405087224 */ /* 0x081fe200078e02ff */
[----:B------:R-:W-:Y:S01]  /*2360*/  SHF.L.U64.HI R13, R20, 0x3, R21 ;  /* 0x00000003140d7819 */ /* 0x000fe20000010215 */
[----:B------:R-:W-:-:S04]  /*2370*/  IMAD.WIDE.U32 R6, R153, R20, R6 ;  /* 0x0000001499067225 */ /* 0x000fc800078e0006 */
[----:B------:R-:W-:Y:S01]  /*2380*/  IMAD R9, R153, R21, R8 ;  /* 0x0000001599097224 */ /* 0x000fe200078e0208 */
[----:B------:R-:W-:Y:S01]  /*2390*/  IADD3 R160, P0, R6, UR4, RZ ;  /* 0x0000000406a07c10 */ /* 0x000fe2000ff1e0ff */
[C---:B------:R-:W-:Y:S02]  /*23a0*/  IMAD.SHL.U32 R11, R20.reuse, 0x8, RZ ;  /* 0x00000008140b7824 */ /* 0x040fe400078e00ff */
[----:B------:R-:W-:Y:S01]  /*23b0*/  IMAD.IADD R9, R7, 0x1, R9 ;  /* 0x0000000107097824 */ /* 0x000fe200078e0209 */
[-C--:B------:R-:W-:Y:S02]  /*23c0*/  LEA R6, P2, R20, R160.reuse, 0x7 ;  /* 0x000000a014067211 */ /* 0x080fe400078438ff */
[----:B------:R-:W-:Y:S02]  /*23d0*/  IADD3 R8, P1, R11, R160, RZ ;  /* 0x000000a00b087210 */ /* 0x000fe40007f3e0ff */
[----:B------:R-:W-:Y:S02]  /*23e0*/  IADD3.X R161, R9, UR5, RZ, P0, !PT ;  /* 0x0000000509a17c10 */ /* 0x000fe400087fe4ff */
[----:B-----5:R-:W-:-:S02]  /*23f0*/  ISETP.NE.AND P0, PT, R156, RZ, PT ;  /* 0x000000ff9c00720c */ /* 0x020fc40003f05270 */
[----:B------:R-:W-:Y:S01]  /*2400*/  LEA.HI.X R7, R20, R161, R21, 0x7, P2 ;  /* 0x000000a114077211 */ /* 0x000fe200010f3c15 */
[----:B------:R-:W-:Y:S01]  /*2410*/  IMAD.X R9, R13, 0x1, R161, P1 ;  /* 0x000000010d097824 */ /* 0x000fe200008e06a1 */
[----:B------:R-:W-:-:S05]  /*2420*/  IADD3 R10, P2, R11, R6, RZ ;  /* 0x000000060b0a7210 */ /* 0x000fca0007f5e0ff */
[----:B------:R-:W-:-:S04]  /*2430*/  IMAD.X R11, R13, 0x1, R7, P2 ;  /* 0x000000010d0b7824 */ /* 0x000fc800010e0607 */
[----:B------:R-:W-:Y:S05]  /*2440*/  @!P0 BRA `(.L_x_35) ;  /* 0x0000004800948947 */ /* 0x000fea0003800000 */
[----:B------:R-:W0:Y:S01]  /*2450*/  LDC.64 R158, c[0x0][0x5b0] ;  /* 0x00016c00ff9e7b82 */ /* 0x000e220000000a00 */
[----:B------:R-:W-:Y:S01]  /*2460*/  ULDC.64 UR4, c[0x0][0x5b8] ;  /* 0x00016e0000047ab9 */ /* 0x000fe20000000a00 */
[----:B------:R-:W-:Y:S01]  /*2470*/  ISETP.GE.AND P0, PT, R0, 0x1, PT ;  /* 0x000000010000780c */ /* 0x000fe20003f06270 */
[----:B------:R-:W-:Y:S01]  /*2480*/  IMAD R21, R162, UR4, RZ ;  /* 0x00000004a2157c24 */ /* 0x000fe2000f8e02ff */
[----:B------:R-:W-:Y:S01]  /*2490*/  BSSY B1, `(.L_x_36) ;  /* 0x0000010000017945 */ /* 0x000fe20003800000 */
[C---:B------:R-:W-:Y:S01]  /*24a0*/  IMAD.WIDE.U32 R14, R22.reuse, UR4, R14 ;  /* 0x00000004160e7c25 */ /* 0x040fe2000f8e000e */
[----:B------:R-:W-:Y:S02]  /*24b0*/  ISETP.LT.OR P3, PT, R3, 0x1, !P0 ;  /* 0x000000010300780c */ /* 0x000fe40004761670 */
[----:B------:R-:W1:Y:S01]  /*24c0*/  LDC.64 R12, c[0x0][0x5a8] ;  /* 0x00016a00ff0c7b82 */ /* 0x000e620000000a00 */
[----:B------:R-:W-:Y:S02]  /*24d0*/  IMAD R21, R22, UR5, R21 ;  /* 0x0000000516157c24 */ /* 0x000fe4000f8e0215 */
[----:B------:R-:W-:-:S02]  /*24e0*/  IMAD.MOV.U32 R20, RZ, RZ, R14 ;  /* 0x000000ffff147224 */ /* 0x000fc400078e000e */
[----:B------:R-:W-:Y:S02]  /*24f0*/  IMAD.IADD R21, R15, 0x1, R21 ;  /* 0x000000010f157824 */ /* 0x000fe400078e0215 */
[-C--:B0-----:R-:W-:Y:S01]  /*2500*/  IMAD R22, R5, R158.reuse, RZ ;  /* 0x0000009e05167224 */ /* 0x081fe200078e02ff */
[----:B------:R-:W-:Y:S01]  /*2510*/  SHF.L.U64.HI R165, R158, 0x3, R159 ;  /* 0x000000039ea57819 */ /* 0x000fe2000001029f */
[----:B------:R-:W-:-:S04]  /*2520*/  IMAD.WIDE.U32 R162, R153, R158, R20 ;  /* 0x0000009e99a27225 */ /* 0x000fc800078e0014 */
[----:B------:R-:W-:Y:S01]  /*2530*/  IMAD R171, R153, R159, R22 ;  /* 0x0000009f99ab7224 */ /* 0x000fe200078e0216 */
[----:B-1----:R-:W-:Y:S01]  /*2540*/  IADD3 R162, P1, R162, R12, RZ ;  /* 0x0000000ca2a27210 */ /* 0x002fe20007f3e0ff */
[----:B------:R-:W-:-:S03]  /*2550*/  IMAD.SHL.U32 R164, R158, 0x8, RZ ;  /* 0x000000089ea47824 */ /* 0x000fc600078e00ff */
[----:B------:R-:W-:Y:S01]  /*2560*/  IADD3.X R163, R13, R163, R171, P1, !PT ;  /* 0x000000a30da37210 */ /* 0x000fe20000ffe4ab */
[----:B------:R-:W-:Y:S08]  /*2570*/  @P3 BRA `(.L_x_37) ;  /* 0x0000000000043947 */ /* 0x000ff00003800000 */
[----:B--2---:R0:W5:Y:S02]  /*2580*/  LDG.E.U8 R157, desc[UR36][R162.64] ;  /* 0x00000024a29d7981 */ /* 0x004164000c1e1100 */
.L_x_37:
[----:B------:R-:W-:Y:S05]  /*2590*/  BSYNC B1 ;  /* 0x0000000000017941 */ /* 0x000fea0003800000 */
.L_x_36:
[----:B-----5:R-:W-:Y:S01]  /*25a0*/  LOP3.LUT R22, R157, 0xffff, RZ, 0xc0, !PT ;  /* 0x0000ffff9d167812 */ /* 0x020fe200078ec0ff */
[----:B------:R-:W-:Y:S01]  /*25b0*/  IMAD.WIDE.U32 R166, R153, R158, R164 ;  /* 0x0000009e99a67225 */ /* 0x000fe200078e00a4 */
[----:B------:R-:W-:Y:S01]  /*25c0*/  ISETP.LT.OR P4, PT, R3, 0x2, !P0 ;  /* 0x000000020300780c */ /* 0x000fe20004781670 */
[----:B------:R-:W-:Y:S01]  /*25d0*/  BSSY B1, `(.L_x_38) ;  /* 0x000000e000017945 */ /* 0x000fe20003800000 */
[----:B------:R-:W-:Y:S01]  /*25e0*/  PRMT R169, R22, 0x8880, RZ ;  /* 0x0000888016a97816 */ /* 0x000fe200000000ff */
[----:B------:R-:W-:Y:S01]  /*25f0*/  IMAD.IADD R167, R171, 0x1, R167 ;  /* 0x00000001aba77824 */ /* 0x000fe200078e02a7 */
[----:B------:R-:W-:Y:S02]  /*2600*/  IADD3 R166, P2, P5, R14, R12, R166 ;  /* 0x0000000c0ea67210 */ /* 0x000fe40007d5e0a6 */
[----:B------:R-:W-:Y:S01]  /*2610*/  ISETP.GE.AND P1, PT, R0, 0x9, PT ;  /* 0x000000090000780c */ /* 0x000fe20003f26270 */
[----:B------:R-:W-:Y:S01]  /*2620*/  IMAD R22, R169, R156, RZ ;  /* 0x0000009ca9167224 */ /* 0x000fe200078e02ff */
[----:B------:R-:W-:-:S02]  /*2630*/  IADD3.X R167, R21, R13, R167, P2, P5 ;  /* 0x0000000d15a77210 */ /* 0x000fc400017ea4a7 */
[----:B------:R-:W-:Y:S01]  /*2640*/  ISETP.LT.OR P2, PT, R3, 0x1, !P1 ;  /* 0x000000010300780c */ /* 0x000fe20004f41670 */
[----:B------:R-:W-:-:S05]  /*2650*/  @!P3 IMAD R169, R88, R155, R22 ;  /* 0x0000009b58a9b224 */ /* 0x000fca00078e0216 */
[----:B------:R1:W-:Y:S01]  /*2660*/  @!P3 STG.E.U8 desc[UR36][R160.64], R169 ;  /* 0x000000a9a000b986 */ /* 0x0003e2000c101124 */
[----:B------:R-:W-:Y:S06]  /*2670*/  @P4 BRA `(.L_x_39) ;  /* 0x00000000000c4947 */ /* 0x000fec0003800000 */
[----:B--2---:R-:W1:Y:S02]  /*2680*/  LDG.E.U8 R157, desc[UR36][R162.64+0x1] ;  /* 0x00000124a29d7981 */ /* 0x004e64000c1e1100 */
[----:B-1----:R-:W-:-:S05]  /*2690*/  PRMT R169, R157, 0x8880, RZ ;  /* 0x000088809da97816 */ /* 0x002fca00000000ff */
[----:B------:R-:W-:-:S07]  /*26a0*/  IMAD R22, R169, R156, RZ ;  /* 0x0000009ca9167224 */ /* 0x000fce00078e02ff */
.L_x_39:
[----:B------:R-:W-:Y:S05]  /*26b0*/  BSYNC B1 ;  /* 0x0000000000017941 */ /* 0x000fea0003800000 */
.L_x_38:
[----:B------:R-:W-:Y:S01]  /*26c0*/  @!P4 IMAD R89, R89, R155, R22 ;  /* 0x0000009b5959c224 */ /* 0x000fe200078e0216 */
[----:B------:R-:W-:Y:S04]  /*26d0*/  BSSY B1, `(.L_x_40) ;  /* 0x0000006000017945 */ /* 0x000fe80003800000 */
[----:B------:R3:W-:Y:S01]  /*26e0*/  @!P4 STG.E.U8 desc[UR36][R160.64+0x1], R89 ;  /* 0x00000159a000c986 */ /* 0x0007e2000c101124 */
[----:B------:R-:W-:Y:S05]  /*26f0*/  @P2 BRA `(.L_x_41) ;  /* 0x00000000000c2947 */ /* 0x000fea0003800000 */
[----:B--2---:R-:W3:Y:S02]  /*2700*/  LDG.E.U8 R157, desc[UR36][R166.64] ;  /* 0x00000024a69d7981 */ /* 0x004ee4000c1e1100 */
[----:B---3--:R-:W-:-:S05]  /*2710*/  PRMT R89, R157, 0x8880, RZ ;  /* 0x000088809d597816 */ /* 0x008fca00000000ff */
[----:B------:R-:W-:-:S07]  /*2720*/  IMAD R22, R89, R156, RZ ;  /* 0x0000009c59167224 */ /* 0x000fce00078e02ff */
.L_x_41:
[----:B------:R-:W-:Y:S05]  /*2730*/  BSYNC B1 ;  /* 0x0000000000017941 */ /* 0x000fea0003800000 */
.L_x_40:
[C---:B------:R-:W-:Y:S01]  /*2740*/  ISETP.LT.OR P4, PT, R3.reuse, 0x2, !P1 ;  /* 0x000000020300780c */ /* 0x040fe20004f81670 */
[----:B---3--:R-:W-:Y:S01]  /*2750*/  @!P2 IMAD R89, R90, R155, R22 ;  /* 0x0000009b5a59a224 */ /* 0x008fe200078e0216 */
[----:B------:R-:W-:Y:S01]  /*2760*/  BSSY B1, `(.L_x_42) ;  /* 0x0000009000017945 */ /* 0x000fe20003800000 */
[C---:B------:R-:W-:Y:S02]  /*2770*/  ISETP.LT.OR P3, PT, R3.reuse, 0x9, !P0 ;  /* 0x000000090300780c */ /* 0x040fe40004761670 */
[C---:B------:R-:W-:Y:S01]  /*2780*/  ISETP.LT.OR P5, PT, R3.reuse, 0xa, !P0 ;  /* 0x0000000a0300780c */ /* 0x040fe200047a1670 */
[----:B------:R3:W-:Y:S01]  /*2790*/  @!P2 STG.E.U8 desc[UR36][R8.64], R89 ;  /* 0x000000590800a986 */ /* 0x0007e2000c101124 */
[----:B------:R-:W-:-:S06]  /*27a0*/  ISETP.LT.OR P2, PT, R3, 0x9, !P1 ;  /* 0x000000090300780c */ /* 0x000fcc0004f41670 */
[----:B------:R-:W-:Y:S07]  /*27b0*/  @P4 BRA `(.L_x_43) ;  /* 0x00000000000c4947 */ /* 0x000fee0003800000 */
[----:B--2---:R-:W3:Y:S02]  /*27c0*/  LDG.E.U8 R157, desc[UR36][R166.64+0x1] ;  /* 0x00000124a69d7981 */ /* 0x004ee4000c1e1100 */
[----:B---3--:R-:W-:-:S05]  /*27d0*/  PRMT R89, R157, 0x8880, RZ ;  /* 0x000088809d597816 */ /* 0x008fca00000000ff */
[----:B------:R-:W-:-:S07]  /*27e0*/  IMAD R22, R89, R156, RZ ;  /* 0x0000009c59167224 */ /* 0x000fce00078e02ff */
.L_x_43:
[----:B------:R-:W-:Y:S05]  /*27f0*/  BSYNC B1 ;  /* 0x0000000000017941 */ /* 0x000fea0003800000 */
.L_x_42:
[----:B------:R-:W-:Y:S01]  /*2800*/  @!P4 IMAD R91, R91, R155, R22 ;  /* 0x0000009b5b5bc224 */ /* 0x000fe200078e0216 */
[----:B------:R-:W-:Y:S04]  /*2810*/  BSSY B1, `(.L_x_44) ;  /* 0x0000006000017945 */ /* 0x000fe80003800000 */
[----:B------:R4:W-:Y:S01]  /*2820*/  @!P4 STG.E.U8 desc[UR36][R8.64+0x1], R91 ;  /* 0x0000015b0800c986 */ /* 0x0009e2000c101124 */
[----:B------:R-:W-:Y:S05]  /*2830*/  @P3 BRA `(.L_x_45) ;  /* 0x00000000000c3947 */ /* 0x000fea0003800000 */
[----:B--2---:R-:W3:Y:S02]  /*2840*/  LDG.E.U8 R157, desc[UR36][R162.64+0x8] ;  /* 0x00000824a29d7981 */ /* 0x004ee4000c1e1100 */
[----:B---3--:R-:W-:-:S05]  /*2850*/  PRMT R89, R157, 0x8880, RZ ;  /* 0x000088809d597816 */ /* 0x008fca00000000ff */
[----:B------:R-:W-:-:S07]  /*2860*/  IMAD R22, R89, R156, RZ ;  /* 0x0000009c59167224 */ /* 0x000fce00078e02ff */
.L_x_45:
[----:B------:R-:W-:Y:S05]  /*2870*/  BSYNC B1 ;  /* 0x0000000000017941 */ /* 0x000fea0003800000 */
.L_x_44:
[----:B---3--:R-:W-:Y:S01]  /*2880*/  @!P3 IMAD R89, R92, R155, R22 ;  /* 0x0000009b5c59b224 */ /* 0x008fe200078e0216 */
[----:B------:R-:W-:Y:S04]  /*2890*/  BSSY B1, `(.L_x_46) ;  /* 0x0000006000017945 */ /* 0x000fe80003800000 */
[----:B------:R3:W-:Y:S01]  /*28a0*/  @!P3 STG.E.U8 desc[UR36][R160.64+0x8], R89 ;  /* 0x00000859a000b986 */ /* 0x0007e2000c101124 */
[----:B------:R-:W-:Y:S05]  /*28b0*/  @P5 BRA `(.L_x_47) ;  /* 0x00000000000c5947 */ /* 0x000fea0003800000 */
[----:B--2---:R-:W3:Y:S02]  /*28c0*/  LDG.E.U8 R157, desc[UR36][R162.64+0x9] ;  /* 0x00000924a29d7981 */ /* 0x004ee4000c1e1100 */
[----:B---3--:R-:W-:-:S05]  /*28d0*/  PRMT R89, R157, 0x8880, RZ ;  /* 0x000088809d597816 */ /* 0x008fca00000000ff */
[----:B------:R-:W-:-:S07]  /*28e0*/  IMAD R22, R89, R156, RZ ;  /* 0x0000009c59167224 */ /* 0x000fce00078e02ff */
.L_x_47:
[----:B------:R-:W-:Y:S05]  /*28f0*/  BSYNC B1 ;  /* 0x0000000000017941 */ /* 0x000fea0003800000 */
.L_x_46:
[----:B------:R-:W-:Y:S01]  /*2900*/  @!P5 IMAD R93, R93, R155, R22 ;  /* 0x0000009b5d5dd224 */ /* 0x000fe200078e0216 */
[----:B------:R-:W-:Y:S04]  /*2910*/  BSSY B1, `(.L_x_48) ;  /* 0x0000006000017945 */ /* 0x000fe80003800000 */
[----:B------:R0:W-:Y:S01]  /*2920*/  @!P5 STG.E.U8 desc[UR36][R160.64+0x9], R93 ;  /* 0x0000095da000d986 */ /* 0x0001e2000c101124 */
[----:B------:R-:W-:Y:S05]  /*2930*/  @P2 BRA `(.L_x_49) ;  /* 0x00000000000c2947 */ /* 0x000fea0003800000 */
[----:B--2---:R-:W3:Y:S02]  /*2940*/  LDG.E.U8 R157, desc[UR36][R166.64+0x8] ;  /* 0x00000824a69d7981 */ /* 0x004ee4000c1e1100 */
[----:B---3--:R-:W-:-:S05]  /*2950*/  PRMT R89, R157, 0x8880, RZ ;  /* 0x000088809d597816 */ /* 0x008fca00000000ff */
[----:B------:R-:W-:-:S07]  /*2960*/  IMAD R22, R89, R156, RZ ;  /* 0x0000009c59167224 */ /* 0x000fce00078e02ff */
.L_x_49:
[----:B------:R-:W-:Y:S05]  /*2970*/  BSYNC B1 ;  /* 0x0000000000017941 */ /* 0x000fea0003800000 */
.L_x_48:
        /* <DEDUP_REMOVED lines=11> */
.L_x_51:
[----:B------:R-:W-:Y:S05]  /*2a30*/  BSYNC B1 ;  /* 0x0000000000017941 */ /* 0x000fea0003800000 */
.L_x_50:
[----:B------:R-:W-:Y:S01]  /*2a40*/  @!P4 IMAD R95, R95, R155, R22 ;  /* 0x0000009b5f5fc224 */ /* 0x000fe200078e0216 */
[----:B------:R-:W-:Y:S04]  /*2a50*/  BSSY B1, `(.L_x_52) ;  /* 0x0000006000017945 */ /* 0x000fe80003800000 */
[----:B------:R0:W-:Y:S01]  /*2a60*/  @!P4 STG.E.U8 desc[UR36][R8.64+0x9], R95 ;  /* 0x0000095f0800c986 */ /* 0x0001e2000c101124 */
[----:B------:R-:W-:Y:S05]  /*2a70*/  @P3 BRA `(.L_x_53) ;  /* 0x00000000000c3947 */ /* 0x000fea0003800000 */
[----:B--2---:R-:W3:Y:S02]  /*2a80*/  LDG.E.U8 R157, desc[UR36][R162.64+0x10] ;  /* 0x00001024a29d7981 */ /* 0x004ee4000c1e1100 */
[----:B---3--:R-:W-:-:S05]  /*2a90*/  PRMT R89, R157, 0x8880, RZ ;  /* 0x000088809d597816 */ /* 0x008fca00000000ff */
[----:B------:R-:W-:-:S07]  /*2aa0*/  IMAD R22, R89, R156, RZ ;  /* 0x0000009c59167224 */ /* 0x000fce00078e02ff */
.L_x_53:
[----:B------:R-:W-:Y:S05]  /*2ab0*/  BSYNC B1 ;  /* 0x0000000000017941 */ /* 0x000fea0003800000 */
.L_x_52:
[----:B---3--:R-:W-:Y:S01]  /*2ac0*/  @!P3 IMAD R89, R96, R155, R22 ;  /* 0x0000009b6059b224 */ /* 0x008fe200078e0216 */
[----:B------:R-:W-:Y:S04]  /*2ad0*/  BSSY B1, `(.L_x_54) ;  /* 0x0000006000017945 */ /* 0x000fe80003800000 */
[----:B------:R3:W-:Y:S01]  /*2ae0*/  @!P3 STG.E.U8 desc[UR36][R160.64+0x10], R89 ;  /* 0x00001059a000b986 */ /* 0x0007e2000c101124 */
[----:B------:R-:W-:Y:S05]  /*2af0*/  @P5 BRA `(.L_x_55) ;  /* 0x00000000000c5947 */ /* 0x000fea0003800000 */
[----:B--2---:R-:W3:Y:S02]  /*2b00*/  LDG.E.U8 R157, desc[UR36][R162.64+0x11] ;  /* 0x00001124a29d7981 */ /* 0x004ee4000c1e1100 */
[----:B---3--:R-:W-:-:S05]  /*2b10*/  PRMT R89, R157, 0x8880, RZ ;  /* 0x000088809d597816 */ /* 0x008fca00000000ff */
[----:B------:R-:W-:-:S07]  /*2b20*/  IMAD R22, R89, R156, RZ ;  /* 0x0000009c59167224 */ /* 0x000fce00078e02ff */
.L_x_55:
[----:B------:R-:W-:Y:S05]  /*2b30*/  BSYNC B1 ;  /* 0x0000000000017941 */ /* 0x000fea0003800000 */
.L_x_54:
[----:B------:R-:W-:Y:S01]  /*2b40*/  @!P5 IMAD R97, R97, R155, R22 ;  /* 0x0000009b6161d224 */ /* 0x000fe200078e0216 */
[----:B------:R-:W-:Y:S04]  /*2b50*/  BSSY B1, `(.L_x_56) ;  /* 0x0000006000017945 */ /* 0x000fe80003800000 */
[----:B------:R0:W-:Y:S01]  /*2b60*/  @!P5 STG.E.U8 desc[UR36][R160.64+0x11], R97 ;  /* 0x00001161a000d986 */ /* 0x0001e2000c101124 */
[----:B------:R-:W-:Y:S05]  /*2b70*/  @P2 BRA `(.L_x_57) ;  /* 0x00000000000c2947 */ /* 0x000fea0003800000 */
[----:B--2---:R-:W3:Y:S02]  /*2b80*/  LDG.E.U8 R157, desc[UR36][R166.64+0x10] ;  /* 0x00001024a69d7981 */ /* 0x004ee4000c1e1100 */
[----:B---3--:R-:W-:-:S05]  /*2b90*/  PRMT R89, R157, 0x8880, RZ ;  /* 0x000088809d597816 */ /* 0x008fca00000000ff */
[----:B------:R-:W-:-:S07]  /*2ba0*/  IMAD R22, R89, R156, RZ ;  /* 0x0000009c59167224 */ /* 0x000fce00078e02ff */
.L_x_57:
[----:B------:R-:W-:Y:S05]  /*2bb0*/  BSYNC B1 ;  /* 0x0000000000017941 */ /* 0x000fea0003800000 */
.L_x_56:
        /* <DEDUP_REMOVED lines=11> */
.L_x_59:
[----:B------:R-:W-:Y:S05]  /*2c70*/  BSYNC B1 ;  /* 0x0000000000017941 */ /* 0x000fea0003800000 */
.L_x_58:
[----:B------:R-:W-:Y:S01]  /*2c80*/  @!P4 IMAD R99, R99, R155, R22 ;  /* 0x0000009b6363c224 */ /* 0x000fe200078e0216 */
[----:B------:R-:W-:Y:S04]  /*2c90*/  BSSY B1, `(.L_x_60) ;  /* 0x0000006000017945 */ /* 0x000fe80003800000 */
[----:B------:R0:W-:Y:S01]  /*2ca0*/  @!P4 STG.E.U8 desc[UR36][R8.64+0x11], R99 ;  /* 0x000011630800c986 */ /* 0x0001e2000c101124 */
[----:B------:R-:W-:Y:S05]  /*2cb0*/  @P3 BRA `(.L_x_61) ;  /* 0x00000000000c3947 */ /* 0x000fea0003800000 */
[----:B--2---:R-:W3:Y:S02]  /*2cc0*/  LDG.E.U8 R157, desc[UR36][R162.64+0x18] ;  /* 0x00001824a29d7981 */ /* 0x004ee4000c1e1100 */
[----:B---3--:R-:W-:-:S05]  /*2cd0*/  PRMT R89, R157, 0x8880, RZ ;  /* 0x000088809d597816 */ /* 0x008fca00000000ff */
[----:B------:R-:W-:-:S07]  /*2ce0*/  IMAD R22, R89, R156, RZ ;  /* 0x0000009c59167224 */ /* 0x000fce00078e02ff */
.L_x_61:
[----:B------:R-:W-:Y:S05]  /*2cf0*/  BSYNC B1 ;  /* 0x0000000000017941 */ /* 0x000fea0003800000 */
.L_x_60:
[----:B---3--:R-:W-:Y:S01]  /*2d00*/  @!P3 IMAD R89, R100, R155, R22 ;  /* 0x0000009b6459b224 */ /* 0x008fe200078e0216 */
[----:B------:R-:W-:Y:S04]  /*2d10*/  BSSY B1, `(.L_x_62) ;  /* 0x0000006000017945 */ /* 0x000fe80003800000 */
[----:B------:R3:W-:Y:S01]  /*2d20*/  @!P3 STG.E.U8 desc[UR36][R160.64+0x18], R89 ;  /* 0x00001859a000b986 */ /* 0x0007e2000c101124 */
[----:B------:R-:W-:Y:S05]  /*2d30*/  @P5 BRA `(.L_x_63) ;  /* 0x00000000000c5947 */ /* 0x000fea0003800000 */
[----:B--2---:R-:W3:Y:S02]  /*2d40*/  LDG.E.U8 R157, desc[UR36][R162.64+0x19] ;  /* 0x00001924a29d7981 */ /* 0x004ee4000c1e1100 */
[----:B---3--:R-:W-:-:S05]  /*2d50*/  PRMT R89, R157, 0x8880, RZ ;  /* 0x000088809d597816 */ /* 0x008fca00000000ff */
[----:B------:R-:W-:-:S07]  /*2d60*/  IMAD R22, R89, R156, RZ ;  /* 0x0000009c59167224 */ /* 0x000fce00078e02ff */
.L_x_63:
[----:B------:R-:W-:Y:S05]  /*2d70*/  BSYNC B1 ;  /* 0x0000000000017941 */ /* 0x000fea0003800000 */
.L_x_62:
[----:B------:R-:W-:Y:S01]  /*2d80*/  @!P5 IMAD R101, R101, R155, R22 ;  /* 0x0000009b6565d224 */ /* 0x000fe200078e0216 */
[----:B------:R-:W-:Y:S04]  /*2d90*/  BSSY B1, `(.L_x_64) ;  /* 0x0000006000017945 */ /* 0x000fe80003800000 */
[----:B------:R0:W-:Y:S01]  /*2da0*/  @!P5 STG.E.U8 desc[UR36][R160.64+0x19], R101 ;  /* 0x00001965a000d986 */ /* 0x0001e2000c101124 */
[----:B------:R-:W-:Y:S05]  /*2db0*/  @P2 BRA `(.L_x_65) ;  /* 0x00000000000c2947 */ /* 0x000fea0003800000 */
[----:B--2---:R-:W3:Y:S02]  /*2dc0*/  LDG.E.U8 R157, desc[UR36][R166.64+0x18] ;  /* 0x00001824a69d7981 */ /* 0x004ee4000c1e1100 */
[----:B---3--:R-:W-:-:S05]  /*2dd0*/  PRMT R89, R157, 0x8880, RZ ;  /* 0x000088809d597816 */ /* 0x008fca00000000ff */
[----:B------:R-:W-:-:S07]  /*2de0*/  IMAD R22, R89, R156, RZ ;  /* 0x0000009c59167224 */ /* 0x000fce00078e02ff */
.L_x_65:
[----:B------:R-:W-:Y:S05]  /*2df0*/  BSYNC B1 ;  /* 0x0000000000017941 */ /* 0x000fea0003800000 */
.L_x_64:
        /* <DEDUP_REMOVED lines=11> */
.L_x_67:
[----:B------:R-:W-:Y:S05]  /*2eb0*/  BSYNC B1 ;  /* 0x0000000000017941 */ /* 0x000fea0003800000 */
.L_x_66:
[----:B------:R-:W-:Y:S01]  /*2ec0*/  @!P4 IMAD R103, R103, R155, R22 ;  /* 0x0000009b6767c224 */ /* 0x000fe200078e0216 */
[----:B------:R-:W-:Y:S04]  /*2ed0*/  BSSY B1, `(.L_x_68) ;  /* 0x0000006000017945 */ /* 0x000fe80003800000 */
[----:B------:R0:W-:Y:S01]  /*2ee0*/  @!P4 STG.E.U8 desc[UR36][R8.64+0x19], R103 ;  /* 0x000019670800c986 */ /* 0x0001e2000c101124 */
[----:B------:R-:W-:Y:S05]  /*2ef0*/  @P3 BRA `(.L_x_69) ;  /* 0x00000000000c3947 */ /* 0x000fea0003800000 */
[----:B--2---:R-:W3:Y:S02]  /*2f00*/  LDG.E.U8 R157, desc[UR36][R162.64+0x20] ;  /* 0x00002024a29d7981 */ /* 0x004ee4000c1e1100 */
[----:B---3--:R-:W-:-:S05]  /*2f10*/  PRMT R89, R157, 0x8880, RZ ;  /* 0x000088809d597816 */ /* 0x008fca00000000ff */
[----:B------:R-:W-:-:S07]  /*2f20*/  IMAD R22, R89, R156, RZ ;  /* 0x0000009c59167224 */ /* 0x000fce00078e02ff */
.L_x_69:
[----:B------:R-:W-:Y:S05]  /*2f30*/  BSYNC B1 ;  /* 0x0000000000017941 */ /* 0x000fea0003800000 */
.L_x_68:
[----:B---3--:R-:W-:Y:S01]  /*2f40*/  @!P3 IMAD R89, R104, R155, R22 ;  /* 0x0000009b6859b224 */ /* 0x008fe200078e0216 */
[----:B------:R-:W-:Y:S04]  /*2f50*/  BSSY B1, `(.L_x_70) ;  /* 0x0000006000017945 */ /* 0x000fe80003800000 */
[----:B------:R3:W-:Y:S01]  /*2f60*/  @!P3 STG.E.U8 desc[UR36][R160.64+0x20], R89 ;  /* 0x00002059a000b986 */ /* 0x0007e2000c101124 */
[----:B------:R-:W-:Y:S05]  /*2f70*/  @P5 BRA `(.L_x_71) ;  /* 0x00000000000c5947 */ /* 0x000fea0003800000 */
[----:B--2---:R-:W3:Y:S02]  /*2f80*/  LDG.E.U8 R157, desc[UR36][R162.64+0x21] ;  /* 0x00002124a29d7981 */ /* 0x004ee4000c1e1100 */
[----:B---3--:R-:W-:-:S05]  /*2f90*/  PRMT R89, R157, 0x8880, RZ ;  /* 0x000088809d597816 */ /* 0x008fca00000000ff */
[----:B------:R-:W-:-:S07]  /*2fa0*/  IMAD R22, R89, R156, RZ ;  /* 0x0000009c59167224 */ /* 0x000fce00078e02ff */
.L_x_71:
[----:B------:R-:W-:Y:S05]  /*2fb0*/  BSYNC B1 ;  /* 0x0000000000017941 */ /* 0x000fea0003800000 */
.L_x_70:
[----:B------:R-:W-:Y:S01]  /*2fc0*/  @!P5 IMAD R105, R105, R155, R22 ;  /* 0x0000009b6969d224 */ /* 0x000fe200078e0216 */
[----:B------:R-:W-:Y:S04]  /*2fd0*/  BSSY B1, `(.L_x_72) ;  /* 0x0000006000017945 */ /* 0x000fe80003800000 */
[----:B------:R0:W-:Y:S01]  /*2fe0*/  @!P5 STG.E.U8 desc[UR36][R160.64+0x21], R105 ;  /* 0x00002169a000d986 */ /* 0x0001e2000c101124 */
[----:B------:R-:W-:Y:S05]  /*2ff0*/  @P2 BRA `(.L_x_73) ;  /* 0x00000000000c2947 */ /* 0x000fea0003800000 */
[----:B--2---:R-:W3:Y:S02]  /*3000*/  LDG.E.U8 R157, desc[UR36][R166.64+0x20] ;  /* 0x00002024a69d7981 */ /* 0x004ee4000c1e1100 */
[----:B---3--:R-:W-:-:S05]  /*3010*/  PRMT R89, R157, 0x8880, RZ ;  /* 0x000088809d597816 */ /* 0x008fca00000000ff */
[----:B------:R-:W-:-:S07]  /*3020*/  IMAD R22, R89, R156, RZ ;  /* 0x0000009c59167224 */ /* 0x000fce00078e02ff */
.L_x_73:
[----:B------:R-:W-:Y:S05]  /*3030*/  BSYNC B1 ;  /* 0x0000000000017941 */ /* 0x000fea0003800000 */
.L_x_72:
        /* <DEDUP_REMOVED lines=11> */
.L_x_75:
[----:B------:R-:W-:Y:S05]  /*30f0*/  BSYNC B1 ;  /* 0x0000000000017941 */ /* 0x000fea0003800000 */
.L_x_74:
[----:B------:R-:W-:Y:S01]  /*3100*/  @!P4 IMAD R107, R107, R155, R22 ;  /* 0x0000009b6b6bc224 */ /* 0x000fe200078e0216 */
[----:B------:R-:W-:Y:S04]  /*3110*/  BSSY B1, `(.L_x_76) ;  /* 0x0000006000017945 */ /* 0x000fe80003800000 */
[----:B------:R0:W-:Y:S01]  /*3120*/  @!P4 STG.E.U8 desc[UR36][R8.64+0x21], R107 ;  /* 0x0000216b0800c986 */ /* 0x0001e2000c101124 */
[----:B------:R-:W-:Y:S05]  /*3130*/  @P3 BRA `(.L_x_77) ;  /* 0x00000000000c3947 */ /* 0x000fea0003800000 */
[----:B--2---:R-:W3:Y:S02]  /*3140*/  LDG.E.U8 R157, desc[UR36][R162.64+0x28] ;  /* 0x00002824a29d7981 */ /* 0x004ee4000c1e1100 */
[----:B---3--:R-:W-:-:S05]  /*3150*/  PRMT R89, R157, 0x8880, RZ ;  /* 0x000088809d597816 */ /* 0x008fca00000000ff */
[----:B------:R-:W-:-:S07]  /*3160*/  IMAD R22, R89, R156, RZ ;  /* 0x0000009c59167224 */ /* 0x000fce00078e02ff */
.L_x_77:
[----:B------:R-:W-:Y:S05]  /*3170*/  BSYNC B1 ;  /* 0x0000000000017941 */ /* 0x000fea0003800000 */
.L_x_76:
[----:B---3--:R-:W-:Y:S01]  /*3180*/  @!P3 IMAD R89, R108, R155, R22 ;  /* 0x0000009b6c59b224 */ /* 0x008fe200078e0216 */
[----:B------:R-:W-:Y:S04]  /*3190*/  BSSY B1, `(.L_x_78) ;  /* 0x0000006000017945 */ /* 0x000fe80003800000 */
[----:B------:R3:W-:Y:S01]  /*31a0*/  @!P3 STG.E.U8 desc[UR36][R160.64+0x28], R89 ;  /* 0x00002859a000b986 */ /* 0x0007e2000c101124 */
[----:B------:R-:W-:Y:S05]  /*31b0*/  @P5 BRA `(.L_x_79) ;  /* 0x00000000000c5947 */ /* 0x000fea0003800000 */
[----:B--2---:R-:W3:Y:S02]  /*31c0*/  LDG.E.U8 R157, desc[UR36][R162.64+0x29] ;  /* 0x00002924a29d7981 */ /* 0x004ee4000c1e1100 */
[----:B---3--:R-:W-:-:S05]  /*31d0*/  PRMT R89, R157, 0x8880, RZ ;  /* 0x000088809d597816 */ /* 0x008fca00000000ff */
[----:B------:R-:W-:-:S07]  /*31e0*/  IMAD R22, R89, R156, RZ ;  /* 0x0000009c59167224 */ /* 0x000fce00078e02ff */
.L_x_79:
[----:B------:R-:W-:Y:S05]  /*31f0*/  BSYNC B1 ;  /* 0x0000000000017941 */ /* 0x000fea0003800000 */
.L_x_78:
[----:B------:R-:W-:Y:S01]  /*3200*/  @!P5 IMAD R109, R109, R155, R22 ;  /* 0x0000009b6d6dd224 */ /* 0x000fe200078e0216 */
[----:B------:R-:W-:Y:S04]  /*3210*/  BSSY B1, `(.L_x_80) ;  /* 0x0000006000017945 */ /* 0x000fe80003800000 */
[----:B------:R0:W-:Y:S01]  /*3220*/  @!P5 STG.E.U8 desc[UR36][R160.64+0x29], R109 ;  /* 0x0000296da000d986 */ /* 0x0001e2000c101124 */
[----:B------:R-:W-:Y:S05]  /*3230*/  @P2 BRA `(.L_x_81) ;  /* 0x00000000000c2947 */ /* 0x000fea0003800000 */
[----:B--2---:R-:W3:Y:S02]  /*3240*/  LDG.E.U8 R157, desc[UR36][R166.64+0x28] ;  /* 0x00002824a69d7981 */ /* 0x004ee4000c1e1100 */
[----:B---3--:R-:W-:-:S05]  /*3250*/  PRMT R89, R157, 0x8880, RZ ;  /* 0x000088809d597816 */ /* 0x008fca00000000ff */
[----:B------:R-:W-:-:S07]  /*3260*/  IMAD R22, R89, R156, RZ ;  /* 0x0000009c59167224 */ /* 0x000fce00078e02ff */
.L_x_81:
[----:B------:R-:W-:Y:S05]  /*3270*/  BSYNC B1 ;  /* 0x0000000000017941 */ /* 0x000fea0003800000 */
.L_x_80:
        /* <DEDUP_REMOVED lines=11> */
.L_x_83:
[----:B------:R-:W-:Y:S05]  /*3330*/  BSYNC B1 ;  /* 0x0000000000017941 */ /* 0x000fea0003800000 */
.L_x_82:
[----:B------:R-:W-:Y:S01]  /*3340*/  @!P4 IMAD R111, R111, R155, R22 ;  /* 0x0000009b6f6fc224 */ /* 0x000fe200078e0216 */
[----:B------:R-:W-:Y:S04]  /*3350*/  BSSY B1, `(.L_x_84) ;  /* 0x0000006000017945 */ /* 0x000fe80003800000 */
[----:B------:R0:W-:Y:S01]  /*3360*/  @!P4 STG.E.U8 desc[UR36][R8.64+0x29], R111 ;  /* 0x0000296f0800c986 */ /* 0x0001e2000c101124 */
[----:B------:R-:W-:Y:S05]  /*3370*/  @P3 BRA `(.L_x_85) ;  /* 0x00000000000c3947 */ /* 0x000fea0003800000 */
[----:B--2---:R-:W3:Y:S02]  /*3380*/  LDG.E.U8 R157, desc[UR36][R162.64+0x30] ;  /* 0x00003024a29d7981 */ /* 0x004ee4000c1e1100 */
[----:B---3--:R-:W-:-:S05]  /*3390*/  PRMT R89, R157, 0x8880, RZ ;  /* 0x000088809d597816 */ /* 0x008fca00000000ff */
[----:B------:R-:W-:-:S07]  /*33a0*/  IMAD R22, R89, R156, RZ ;  /* 0x0000009c59167224 */ /* 0x000fce00078e02ff */
.L_x_85:
[----:B------:R-:W-:Y:S05]  /*33b0*/  BSYNC B1 ;  /* 0x0000000000017941 */ /* 0x000fea0003800000 */
.L_x_84:
[----:B---3--:R-:W-:Y:S01]  /*33c0*/  @!P3 IMAD R89, R112, R155, R22 ;  /* 0x0000009b7059b224 */ /* 0x008fe200078e0216 */
[----:B------:R-:W-:Y:S04]  /*33d0*/  BSSY B1, `(.L_x_86) ;  /* 0x0000006000017945 */ /* 0x000fe80003800000 */
[----:B------:R3:W-:Y:S01]  /*33e0*/  @!P3 STG.E.U8 desc[UR36][R160.64+0x30], R89 ;  /* 0x00003059a000b986 */ /* 0x0007e2000c101124 */
[----:B------:R-:W-:Y:S05]  /*33f0*/  @P5 BRA `(.L_x_87) ;  /* 0x00000000000c5947 */ /* 0x000fea0003800000 */
[----:B--2---:R-:W3:Y:S02]  /*3400*/  LDG.E.U8 R157, desc[UR36][R162.64+0x31] ;  /* 0x00003124a29d7981 */ /* 0x004ee4000c1e1100 */
[----:B---3--:R-:W-:-:S05]  /*3410*/  PRMT R89, R157, 0x8880, RZ ;  /* 0x000088809d597816 */ /* 0x008fca00000000ff */
[----:B------:R-:W-:-:S07]  /*3420*/  IMAD R22, R89, R156, RZ ;  /* 0x0000009c59167224 */ /* 0x000fce00078e02ff */
.L_x_87:
[----:B------:R-:W-:Y:S05]  /*3430*/  BSYNC B1 ;  /* 0x0000000000017941 */ /* 0x000fea0003800000 */
.L_x_86:
[----:B------:R-:W-:Y:S01]  /*3440*/  @!P5 IMAD R113, R113, R155, R22 ;  /* 0x0000009b7171d224 */ /* 0x000fe200078e0216 */
[----:B------:R-:W-:Y:S04]  /*3450*/  BSSY B1, `(.L_x_88) ;  /* 0x0000006000017945 */ /* 0x000fe80003800000 */
[----:B------:R0:W-:Y:S01]  /*3460*/  @!P5 STG.E.U8 desc[UR36][R160.64+0x31], R113 ;  /* 0x00003171a000d986 */ /* 0x0001e2000c101124 */
[----:B------:R-:W-:Y:S05]  /*3470*/  @P2 BRA `(.L_x_89) ;  /* 0x00000000000c2947 */ /* 0x000fea0003800000 */
[----:B--2---:R-:W3:Y:S02]  /*3480*/  LDG.E.U8 R157, desc[UR36][R166.64+0x30] ;  /* 0x00003024a69d7981 */ /* 0x004ee4000c1e1100 */
[----:B---3--:R-:W-:-:S05]  /*3490*/  PRMT R89, R157, 0x8880, RZ ;  /* 0x000088809d597816 */ /* 0x008fca00000000ff */
[----:B------:R-:W-:-:S07]  /*34a0*/  IMAD R22, R89, R156, RZ ;  /* 0x0000009c59167224 */ /* 0x000fce00078e02ff */
.L_x_89:
[----:B------:R-:W-:Y:S05]  /*34b0*/  BSYNC B1 ;  /* 0x0000000000017941 */ /* 0x000fea0003800000 */
.L_x_88:
        /* <DEDUP_REMOVED lines=11> */
.L_x_91:
[----:B------:R-:W-:Y:S05]  /*3570*/  BSYNC B1 ;  /* 0x0000000000017941 */ /* 0x000fea0003800000 */
.L_x_90:
[----:B------:R-:W-:Y:S01]  /*3580*/  @!P4 IMAD R115, R115, R155, R22 ;  /* 0x0000009b7373c224 */ /* 0x000fe200078e0216 */
[----:B------:R-:W-:Y:S04]  /*3590*/  BSSY B1, `(.L_x_92) ;  /* 0x0000006000017945 */ /* 0x000fe80003800000 */
[----:B------:R0:W-:Y:S01]  /*35a0*/  @!P4 STG.E.U8 desc[UR36][R8.64+0x31], R115 ;  /* 0x000031730800c986 */ /* 0x0001e2000c101124 */
[----:B------:R-:W-:Y:S05]  /*35b0*/  @P3 BRA `(.L_x_93) ;  /* 0x00000000000c3947 */ /* 0x000fea0003800000 */
[----:B--2---:R-:W3:Y:S02]  /*35c0*/  LDG.E.U8 R157, desc[UR36][R162.64+0x38] ;  /* 0x00003824a29d7981 */ /* 0x004ee4000c1e1100 */
[----:B---3--:R-:W-:-:S05]  /*35d0*/  PRMT R89, R157, 0x8880, RZ ;  /* 0x000088809d597816 */ /* 0x008fca00000000ff */
[----:B------:R-:W-:-:S07]  /*35e0*/  IMAD R22, R89, R156, RZ ;  /* 0x0000009c59167224 */ /* 0x000fce00078e02ff */
.L_x_93:
[----:B------:R-:W-:Y:S05]  /*35f0*/  BSYNC B1 ;  /* 0x0000000000017941 */ /* 0x000fea0003800000 */
.L_x_92:
[----:B---3--:R-:W-:Y:S01]  /*3600*/  @!P3 IMAD R89, R116, R155, R22 ;  /* 0x0000009b7459b224 */ /* 0x008fe200078e0216 */
[----:B------:R-:W-:Y:S04]  /*3610*/  BSSY B1, `(.L_x_94) ;  /* 0x0000006000017945 */ /* 0x000fe80003800000 */
[----:B------:R3:W-:Y:S01]  /*3620*/  @!P3 STG.E.U8 desc[UR36][R160.64+0x38], R89 ;  /* 0x00003859a000b986 */ /* 0x0007e2000c101124 */
[----:B------:R-:W-:Y:S05]  /*3630*/  @P5 BRA `(.L_x_95) ;  /* 0x00000000000c5947 */ /* 0x000fea0003800000 */
[----:B--2---:R-:W3:Y:S02]  /*3640*/  LDG.E.U8 R157, desc[UR36][R162.64+0x39] ;  /* 0x00003924a29d7981 */ /* 0x004ee4000c1e1100 */
[----:B---3--:R-:W-:-:S05]  /*3650*/  PRMT R89, R157, 0x8880, RZ ;  /* 0x000088809d597816 */ /* 0x008fca00000000ff */
[----:B------:R-:W-:-:S07]  /*3660*/  IMAD R22, R89, R156, RZ ;  /* 0x0000009c59167224 */ /* 0x000fce00078e02ff */
.L_x_95:
[----:B------:R-:W-:Y:S05]  /*3670*/  BSYNC B1 ;  /* 0x0000000000017941 */ /* 0x000fea0003800000 */
.L_x_94:
[----:B------:R-:W-:Y:S01]  /*3680*/  @!P5 IMAD R117, R117, R155, R22 ;  /* 0x0000009b7575d224 */ /* 0x000fe200078e0216 */
[----:B------:R-:W-:Y:S04]  /*3690*/  BSSY B1, `(.L_x_96) ;  /* 0x0000006000017945 */ /* 0x000fe80003800000 */
[----:B------:R0:W-:Y:S01]  /*36a0*/  @!P5 STG.E.U8 desc[UR36][R160.64+0x39], R117 ;  /* 0x00003975a000d986 */ /* 0x0001e2000c101124 */
[----:B------:R-:W-:Y:S05]  /*36b0*/  @P2 BRA `(.L_x_97) ;  /* 0x00000000000c2947 */ /* 0x000fea0003800000 */
[----:B--2---:R-:W3:Y:S02]  /*36c0*/  LDG.E.U8 R157, desc[UR36][R166.64+0x38] ;  /* 0x00003824a69d7981 */ /* 0x004ee4000c1e1100 */
[----:B---3--:R-:W-:-:S05]  /*36d0*/  PRMT R89, R157, 0x8880, RZ ;  /* 0x000088809d597816 */ /* 0x008fca00000000ff */
[----:B------:R-:W-:-:S07]  /*36e0*/  IMAD R22, R89, R156, RZ ;  /* 0x0000009c59167224 */ /* 0x000fce00078e02ff */
.L_x_97:
[----:B------:R-:W-:Y:S05]  /*36f0*/  BSYNC B1 ;  /* 0x0000000000017941 */ /* 0x000fea0003800000 */
.L_x_96:
        /* <DEDUP_REMOVED lines=11> */
.L_x_99:
[----:B------:R-:W-:Y:S05]  /*37b0*/  BSYNC B1 ;  /* 0x0000000000017941 */ /* 0x000fea0003800000 */
.L_x_98:
[----:B------:R-:W-:Y:S01]  /*37c0*/  @!P4 IMAD R119, R119, R155, R22 ;  /* 0x0000009b7777c224 */ /* 0x000fe200078e0216 */
[----:B------:R-:W-:Y:S04]  /*37d0*/  BSSY B1, `(.L_x_100) ;  /* 0x0000006000017945 */ /* 0x000fe80003800000 */
[----:B------:R0:W-:Y:S01]  /*37e0*/  @!P4 STG.E.U8 desc[UR36][R8.64+0x39], R119 ;  /* 0x000039770800c986 */ /* 0x0001e2000c101124 */
[----:B------:R-:W-:Y:S05]  /*37f0*/  @P3 BRA `(.L_x_101) ;  /* 0x00000000000c3947 */ /* 0x000fea0003800000 */
[----:B--2---:R-:W3:Y:S02]  /*3800*/  LDG.E.U8 R157, desc[UR36][R162.64+0x40] ;  /* 0x00004024a29d7981 */ /* 0x004ee4000c1e1100 */
[----:B---3--:R-:W-:-:S05]  /*3810*/  PRMT R89, R157, 0x8880, RZ ;  /* 0x000088809d597816 */ /* 0x008fca00000000ff */
[----:B------:R-:W-:-:S07]  /*3820*/  IMAD R22, R89, R156, RZ ;  /* 0x0000009c59167224 */ /* 0x000fce00078e02ff */
.L_x_101:
[----:B------:R-:W-:Y:S05]  /*3830*/  BSYNC B1 ;  /* 0x0000000000017941 */ /* 0x000fea0003800000 */
.L_x_100:
[----:B---3--:R-:W-:Y:S01]  /*3840*/  @!P3 IMAD R89, R120, R155, R22 ;  /* 0x0000009b7859b224 */ /* 0x008fe200078e0216 */
[----:B------:R-:W-:Y:S04]  /*3850*/  BSSY B1, `(.L_x_102) ;  /* 0x0000006000017945 */ /* 0x000fe80003800000 */
[----:B------:R3:W-:Y:S01]  /*3860*/  @!P3 STG.E.U8 desc[UR36][R160.64+0x40], R89 ;  /* 0x00004059a000b986 */ /* 0x0007e2000c101124 */
[----:B------:R-:W-:Y:S05]  /*3870*/  @P5 BRA `(.L_x_103) ;  /* 0x00000000000c5947 */ /* 0x000fea0003800000 */
[----:B--2---:R-:W3:Y:S02]  /*3880*/  LDG.E.U8 R157, desc[UR36][R162.64+0x41] ;  /* 0x00004124a29d7981 */ /* 0x004ee4000c1e1100 */
[----:B---3--:R-:W-:-:S05]  /*3890*/  PRMT R89, R157, 0x8880, RZ ;  /* 0x000088809d597816 */ /* 0x008fca00000000ff */
[----:B------:R-:W-:-:S07]  /*38a0*/  IMAD R22, R89, R156, RZ ;  /* 0x0000009c59167224 */ /* 0x000fce00078e02ff */
.L_x_103:
[----:B------:R-:W-:Y:S05]  /*38b0*/  BSYNC B1 ;  /* 0x0000000000017941 */ /* 0x000fea0003800000 */
.L_x_102:
[----:B------:R-:W-:Y:S01]  /*38c0*/  @!P5 IMAD R121, R121, R155, R22 ;  /* 0x0000009b7979d224 */ /* 0x000fe200078e0216 */
[----:B------:R-:W-:Y:S04]  /*38d0*/  BSSY B1, `(.L_x_104) ;  /* 0x0000006000017945 */ /* 0x000fe80003800000 */
[----:B------:R0:W-:Y:S01]  /*38e0*/  @!P5 STG.E.U8 desc[UR36][R160.64+0x41], R121 ;  /* 0x00004179a000d986 */ /* 0x0001e2000c101124 */
[----:B------:R-:W-:Y:S05]  /*38f0*/  @P2 BRA `(.L_x_105) ;  /* 0x00000000000c2947 */ /* 0x000fea0003800000 */
[----:B--2---:R-:W3:Y:S02]  /*3900*/  LDG.E.U8 R157, desc[UR36][R166.64+0x40] ;  /* 0x00004024a69d7981 */ /* 0x004ee4000c1e1100 */
[----:B---3--:R-:W-:-:S05]  /*3910*/  PRMT R89, R157, 0x8880, RZ ;  /* 0x000088809d597816 */ /* 0x008fca00000000ff */
[----:B------:R-:W-:-:S07]  /*3920*/  IMAD R22, R89, R156, RZ ;  /* 0x0000009c59167224 */ /* 0x000fce00078e02ff */
.L_x_105:
[----:B------:R-:W-:Y:S05]  /*3930*/  BSYNC B1 ;  /* 0x0000000000017941 */ /* 0x000fea0003800000 */
.L_x_104:
        /* <DEDUP_REMOVED lines=11> */
.L_x_107:
[----:B------:R-:W-:Y:S05]  /*39f0*/  BSYNC B1 ;  /* 0x0000000000017941 */ /* 0x000fea0003800000 */
.L_x_106:
[----:B------:R-:W-:Y:S01]  /*3a00*/  @!P4 IMAD R123, R123, R155, R22 ;  /* 0x0000009b7b7bc224 */ /* 0x000fe200078e0216 */
[----:B------:R-:W-:Y:S04]  /*3a10*/  BSSY B1, `(.L_x_108) ;  /* 0x0000006000017945 */ /* 0x000fe80003800000 */
[----:B------:R0:W-:Y:S01]  /*3a20*/  @!P4 STG.E.U8 desc[UR36][R8.64+0x41], R123 ;  /* 0x0000417b0800c986 */ /* 0x0001e2000c101124 */
[----:B------:R-:W-:Y:S05]  /*3a30*/  @P3 BRA `(.L_x_109) ;  /* 0x00000000000c3947 */ /* 0x000fea0003800000 */
[----:B--2---:R-:W3:Y:S02]  /*3a40*/  LDG.E.U8 R157, desc[UR36][R162.64+0x48] ;  /* 0x00004824a29d7981 */ /* 0x004ee4000c1e1100 */
[----:B---3--:R-:W-:-:S05]  /*3a50*/  PRMT R89, R157, 0x8880, RZ ;  /* 0x000088809d597816 */ /* 0x008fca00000000ff */
[----:B------:R-:W-:-:S07]  /*3a60*/  IMAD R22, R89, R156, RZ ;  /* 0x0000009c59167224 */ /* 0x000fce00078e02ff */
.L_x_109:
[----:B------:R-:W-:Y:S05]  /*3a70*/  BSYNC B1 ;  /* 0x0000000000017941 */ /* 0x000fea0003800000 */
.L_x_108:
[----:B---3--:R-:W-:Y:S01]  /*3a80*/  @!P3 IMAD R89, R124, R155, R22 ;  /* 0x0000009b7c59b224 */ /* 0x008fe200078e0216 */
[----:B------:R-:W-:Y:S04]  /*3a90*/  BSSY B1, `(.L_x_110) ;  /* 0x0000006000017945 */ /* 0x000fe80003800000 */
[----:B------:R3:W-:Y:S01]  /*3aa0*/  @!P3 STG.E.U8 desc[UR36][R160.64+0x48], R89 ;  /* 0x00004859a000b986 */ /* 0x0007e2000c101124 */
[----:B------:R-:W-:Y:S05]  /*3ab0*/  @P5 BRA `(.L_x_111) ;  /* 0x00000000000c5947 */ /* 0x000fea0003800000 */
[----:B--2---:R-:W3:Y:S02]  /*3ac0*/  LDG.E.U8 R157, desc[UR36][R162.64+0x49] ;  /* 0x00004924a29d7981 */ /* 0x004ee4000c1e1100 */
[----:B---3--:R-:W-:-:S05]  /*3ad0*/  PRMT R89, R157, 0x8880, RZ ;  /* 0x000088809d597816 */ /* 0x008fca00000000ff */
[----:B------:R-:W-:-:S07]  /*3ae0*/  IMAD R22, R89, R156, RZ ;  /* 0x0000009c59167224 */ /* 0x000fce00078e02ff */
.L_x_111:
[----:B------:R-:W-:Y:S05]  /*3af0*/  BSYNC B1 ;  /* 0x0000000000017941 */ /* 0x000fea0003800000 */
.L_x_110:
[----:B------:R-:W-:Y:S01]  /*3b00*/  @!P5 IMAD R125, R125, R155, R22 ;  /* 0x0000009b7d7dd224 */ /* 0x000fe200078e0216 */
[----:B------:R-:W-:Y:S04]  /*3b10*/  BSSY B1, `(.L_x_112) ;  /* 0x0000006000017945 */ /* 0x000fe80003800000 */
[----:B------:R0:W-:Y:S01]  /*3b20*/  @!P5 STG.E.U8 desc[UR36][R160.64+0x49], R125 ;  /* 0x0000497da000d986 */ /* 0x0001e2000c101124 */
[----:B------:R-:W-:Y:S05]  /*3b30*/  @P2 BRA `(.L_x_113) ;  /* 0x00000000000c2947 */ /* 0x000fea0003800000 */
[----:B--2---:R-:W3:Y:S02]  /*3b40*/  LDG.E.U8 R157, desc[UR36][R166.64+0x48] ;  /* 0x00004824a69d7981 */ /* 0x004ee4000c1e1100 */
[----:B---3--:R-:W-:-:S05]  /*3b50*/  PRMT R89, R157, 0x8880, RZ ;  /* 0x000088809d597816 */ /* 0x008fca00000000ff */
[----:B------:R-:W-:-:S07]  /*3b60*/  IMAD R22, R89, R156, RZ ;  /* 0x0000009c59167224 */ /* 0x000fce00078e02ff */
.L_x_113:
[----:B------:R-:W-:Y:S05]  /*3b70*/  BSYNC B1 ;  /* 0x0000000000017941 */ /* 0x000fea0003800000 */
.L_x_112:
        /* <DEDUP_REMOVED lines=11> */
.L_x_115:
[----:B------:R-:W-:Y:S05]  /*3c30*/  BSYNC B1 ;  /* 0x0000000000017941 */ /* 0x000fea0003800000 */
.L_x_114:
[----:B------:R-:W-:Y:S01]  /*3c40*/  @!P4 IMAD R127, R127, R155, R22 ;  /* 0x0000009b7f7fc224 */ /* 0x000fe200078e0216 */
[----:B------:R-:W-:Y:S04]  /*3c50*/  BSSY B1, `(.L_x_116) ;  /* 0x0000006000017945 */ /* 0x000fe80003800000 */
[----:B------:R0:W-:Y:S01]  /*3c60*/  @!P4 STG.E.U8 desc[UR36][R8.64+0x49], R127 ;  /* 0x0000497f0800c986 */ /* 0x0001e2000c101124 */
[----:B------:R-:W-:Y:S05]  /*3c70*/  @P3 BRA `(.L_x_117) ;  /* 0x00000000000c3947 */ /* 0x000fea0003800000 */
[----:B--2---:R-:W3:Y:S02]  /*3c80*/  LDG.E.U8 R157, desc[UR36][R162.64+0x50] ;  /* 0x00005024a29d7981 */ /* 0x004ee4000c1e1100 */
[----:B---3--:R-:W-:-:S05]  /*3c90*/  PRMT R89, R157, 0x8880, RZ ;  /* 0x000088809d597816 */ /* 0x008fca00000000ff */
[----:B------:R-:W-:-:S07]  /*3ca0*/  IMAD R22, R89, R156, RZ ;  /* 0x0000009c59167224 */ /* 0x000fce00078e02ff */
.L_x_117:
[----:B------:R-:W-:Y:S05]  /*3cb0*/  BSYNC B1 ;  /* 0x0000000000017941 */ /* 0x000fea0003800000 */
.L_x_116:
[----:B---3--:R-:W-:Y:S01]  /*3cc0*/  @!P3 IMAD R89, R128, R155, R22 ;  /* 0x0000009b8059b224 */ /* 0x008fe200078e0216 */
[----:B------:R-:W-:Y:S04]  /*3cd0*/  BSSY B1, `(.L_x_118) ;  /* 0x0000006000017945 */ /* 0x000fe80003800000 */
[----:B------:R3:W-:Y:S01]  /*3ce0*/  @!P3 STG.E.U8 desc[UR36][R160.64+0x50], R89 ;  /* 0x00005059a000b986 */ /* 0x0007e2000c101124 */
[----:B------:R-:W-:Y:S05]  /*3cf0*/  @P5 BRA `(.L_x_119) ;  /* 0x00000000000c5947 */ /* 0x000fea0003800000 */
[----:B--2---:R-:W3:Y:S02]  /*3d00*/  LDG.E.U8 R157, desc[UR36][R162.64+0x51] ;  /* 0x00005124a29d7981 */ /* 0x004ee4000c1e1100 */
[----:B---3--:R-:W-:-:S05]  /*3d10*/  PRMT R89, R157, 0x8880, RZ ;  /* 0x000088809d597816 */ /* 0x008fca00000000ff */
[----:B------:R-:W-:-:S07]  /*3d20*/  IMAD R22, R89, R156, RZ ;  /* 0x0000009c59167224 */ /* 0x000fce00078e02ff */
.L_x_119:
[----:B------:R-:W-:Y:S05]  /*3d30*/  BSYNC B1 ;  /* 0x0000000000017941 */ /* 0x000fea0003800000 */
.L_x_118:
[----:B------:R-:W-:Y:S01]  /*3d40*/  @!P5 IMAD R129, R129, R155, R22 ;  /* 0x0000009b8181d224 */ /* 0x000fe200078e0216 */
[----:B------:R-:W-:Y:S04]  /*3d50*/  BSSY B1, `(.L_x_120) ;  /* 0x0000006000017945 */ /* 0x000fe80003800000 */
[----:B------:R0:W-:Y:S01]  /*3d60*/  @!P5 STG.E.U8 desc[UR36][R160.64+0x51], R129 ;  /* 0x00005181a000d986 */ /* 0x0001e2000c101124 */
[----:B------:R-:W-:Y:S05]  /*3d70*/  @P2 BRA `(.L_x_121) ;  /* 0x00000000000c2947 */ /* 0x000fea0003800000 */
[----:B--2---:R-:W3:Y:S02]  /*3d80*/  LDG.E.U8 R157, desc[UR36][R166.64+0x50] ;  /* 0x00005024a69d7981 */ /* 0x004ee4000c1e1100 */
[----:B---3--:R-:W-:-:S05]  /*3d90*/  PRMT R89, R157, 0x8880, RZ ;  /* 0x000088809d597816 */ /* 0x008fca00000000ff */
[----:B------:R-:W-:-:S07]  /*3da0*/  IMAD R22, R89, R156, RZ ;  /* 0x0000009c59167224 */ /* 0x000fce00078e02ff */
.L_x_121:
[----:B------:R-:W-:Y:S05]  /*3db0*/  BSYNC B1 ;  /* 0x0000000000017941 */ /* 0x000fea0003800000 */
.L_x_120:
        /* <DEDUP_REMOVED lines=11> */
.L_x_123:
[----:B------:R-:W-:Y:S05]  /*3e70*/  BSYNC B1 ;  /* 0x0000000000017941 */ /* 0x000fea0003800000 */
.L_x_122:
[----:B------:R-:W-:Y:S01]  /*3e80*/  @!P4 IMAD R131, R131, R155, R22 ;  /* 0x0000009b8383c224 */ /* 0x000fe200078e0216 */
[----:B------:R-:W-:Y:S04]  /*3e90*/  BSSY B1, `(.L_x_124) ;  /* 0x0000006000017945 */ /* 0x000fe80003800000 */
[----:B------:R0:W-:Y:S01]  /*3ea0*/  @!P4 STG.E.U8 desc[UR36][R8.64+0x51], R131 ;  /* 0x000051830800c986 */ /* 0x0001e2000c101124 */
[----:B------:R-:W-:Y:S05]  /*3eb0*/  @P3 BRA `(.L_x_125) ;  /* 0x00000000000c3947 */ /* 0x000fea0003800000 */
[----:B--2---:R-:W3:Y:S02]  /*3ec0*/  LDG.E.U8 R157, desc[UR36][R162.64+0x58] ;  /* 0x00005824a29d7981 */ /* 0x004ee4000c1e1100 */
[----:B---3--:R-:W-:-:S05]  /*3ed0*/  PRMT R89, R157, 0x8880, RZ ;  /* 0x000088809d597816 */ /* 0x008fca00000000ff */
[----:B------:R-:W-:-:S07]  /*3ee0*/  IMAD R22, R89, R156, RZ ;  /* 0x0000009c59167224 */ /* 0x000fce00078e02ff */
.L_x_125:
[----:B------:R-:W-:Y:S05]  /*3ef0*/  BSYNC B1 ;  /* 0x0000000000017941 */ /* 0x000fea0003800000 */
.L_x_124:
[----:B---3--:R-:W-:Y:S01]  /*3f00*/  @!P3 IMAD R89, R132, R155, R22 ;  /* 0x0000009b8459b224 */ /* 0x008fe200078e0216 */
[----:B------:R-:W-:Y:S04]  /*3f10*/  BSSY B1, `(.L_x_126) ;  /* 0x0000006000017945 */ /* 0x000fe80003800000 */
[----:B------:R3:W-:Y:S01]  /*3f20*/  @!P3 STG.E.U8 desc[UR36][R160.64+0x58], R89 ;  /* 0x00005859a000b986 */ /* 0x0007e2000c101124 */
[----:B------:R-:W-:Y:S05]  /*3f30*/  @P5 BRA `(.L_x_127) ;  /* 0x00000000000c5947 */ /* 0x000fea0003800000 */
[----:B--2---:R-:W3:Y:S02]  /*3f40*/  LDG.E.U8 R157, desc[UR36][R162.64+0x59] ;  /* 0x00005924a29d7981 */ /* 0x004ee4000c1e1100 */
[----:B---3--:R-:W-:-:S05]  /*3f50*/  PRMT R89, R157, 0x8880, RZ ;  /* 0x000088809d597816 */ /* 0x008fca00000000ff */
[----:B------:R-:W-:-:S07]  /*3f60*/  IMAD R22, R89, R156, RZ ;  /* 0x0000009c59167224 */ /* 0x000fce00078e02ff */
.L_x_127:
[----:B------:R-:W-:Y:S05]  /*3f70*/  BSYNC B1 ;  /* 0x0000000000017941 */ /* 0x000fea0003800000 */
.L_x_126:
[----:B------:R-:W-:Y:S01]  /*3f80*/  @!P5 IMAD R133, R133, R155, R22 ;  /* 0x0000009b8585d224 */ /* 0x000fe200078e0216 */
[----:B------:R-:W-:Y:S04]  /*3f90*/  BSSY B1, `(.L_x_128) ;  /* 0x0000006000017945 */ /* 0x000fe80003800000 */
[----:B------:R0:W-:Y:S01]  /*3fa0*/  @!P5 STG.E.U8 desc[UR36][R160.64+0x59], R133 ;  /* 0x00005985a000d986 */ /* 0x0001e2000c101124 */
[----:B------:R-:W-:Y:S05]  /*3fb0*/  @P2 BRA `(.L_x_129) ;  /* 0x00000000000c2947 */ /* 0x000fea0003800000 */
[----:B--2---:R-:W3:Y:S02]  /*3fc0*/  LDG.E.U8 R157, desc[UR36][R166.64+0x58] ;  /* 0x00005824a69d7981 */ /* 0x004ee4000c1e1100 */
[----:B---3--:R-:W-:-:S05]  /*3fd0*/  PRMT R89, R157, 0x8880, RZ ;  /* 0x000088809d597816 */ /* 0x008fca00000000ff */
[----:B------:R-:W-:-:S07]  /*3fe0*/  IMAD R22, R89, R156, RZ ;  /* 0x0000009c59167224 */ /* 0x000fce00078e02ff */
.L_x_129:
[----:B------:R-:W-:Y:S05]  /*3ff0*/  BSYNC B1 ;  /* 0x0000000000017941 */ /* 0x000fea0003800000 */
.L_x_128:
        /* <DEDUP_REMOVED lines=11> */
.L_x_131:
[----:B------:R-:W-:Y:S05]  /*40b0*/  BSYNC B1 ;  /* 0x0000000000017941 */ /* 0x000fea0003800000 */
.L_x_130:
[----:B------:R-:W-:Y:S01]  /*40c0*/  @!P4 IMAD R135, R135, R155, R22 ;  /* 0x0000009b8787c224 */ /* 0x000fe200078e0216 */
[----:B------:R-:W-:Y:S04]  /*40d0*/  BSSY B1, `(.L_x_132) ;  /* 0x0000006000017945 */ /* 0x000fe80003800000 */
[----:B------:R0:W-:Y:S01]  /*40e0*/  @!P4 STG.E.U8 desc[UR36][R8.64+0x59], R135 ;  /* 0x000059870800c986 */ /* 0x0001e2000c101124 */
[----:B------:R-:W-:Y:S05]  /*40f0*/  @P3 BRA `(.L_x_133) ;  /* 0x00000000000c3947 */ /* 0x000fea0003800000 */
[----:B--2---:R-:W3:Y:S02]  /*4100*/  LDG.E.U8 R157, desc[UR36][R162.64+0x60] ;  /* 0x00006024a29d7981 */ /* 0x004ee4000c1e1100 */
[----:B---3--:R-:W-:-:S05]  /*4110*/  PRMT R89, R157, 0x8880, RZ ;  /* 0x000088809d597816 */ /* 0x008fca00000000ff */
[----:B------:R-:W-:-:S07]  /*4120*/  IMAD R22, R89, R156, RZ ;  /* 0x0000009c59167224 */ /* 0x000fce00078e02ff */
.L_x_133:
[----:B------:R-:W-:Y:S05]  /*4130*/  BSYNC B1 ;  /* 0x0000000000017941 */ /* 0x000fea0003800000 */
.L_x_132:
[----:B---3--:R-:W-:Y:S01]  /*4140*/  @!P3 IMAD R89, R136, R155, R22 ;  /* 0x0000009b8859b224 */ /* 0x008fe200078e0216 */
[----:B------:R-:W-:Y:S04]  /*4150*/  BSSY B1, `(.L_x_134) ;  /* 0x0000006000017945 */ /* 0x000fe80003800000 */
[----:B------:R3:W-:Y:S01]  /*4160*/  @!P3 STG.E.U8 desc[UR36][R160.64+0x60], R89 ;  /* 0x00006059a000b986 */ /* 0x0007e2000c101124 */
[----:B------:R-:W-:Y:S05]  /*4170*/  @P5 BRA `(.L_x_135) ;  /* 0x00000000000c5947 */ /* 0x000fea0003800000 */
[----:B--2---:R-:W3:Y:S02]  /*4180*/  LDG.E.U8 R157, desc[UR36][R162.64+0x61] ;  /* 0x00006124a29d7981 */ /* 0x004ee4000c1e1100 */
[----:B---3--:R-:W-:-:S05]  /*4190*/  PRMT R89, R157, 0x8880, RZ ;  /* 0x000088809d597816 */ /* 0x008fca00000000ff */
[----:B------:R-:W-:-:S07]  /*41a0*/  IMAD R22, R89, R156, RZ ;  /* 0x0000009c59167224 */ /* 0x000fce00078e02ff */
.L_x_135:
[----:B------:R-:W-:Y:S05]  /*41b0*/  BSYNC B1 ;  /* 0x0000000000017941 */ /* 0x000fea0003800000 */
.L_x_134:
[----:B------:R-:W-:Y:S01]  /*41c0*/  @!P5 IMAD R137, R137, R155, R22 ;  /* 0x0000009b8989d224 */ /* 0x000fe200078e0216 */
[----:B------:R-:W-:Y:S04]  /*41d0*/  BSSY B1, `(.L_x_136) ;  /* 0x0000006000017945 */ /* 0x000fe80003800000 */
[----:B------:R0:W-:Y:S01]  /*41e0*/  @!P5 STG.E.U8 desc[UR36][R160.64+0x61], R137 ;  /* 0x00006189a000d986 */ /* 0x0001e2000c101124 */
[----:B------:R-:W-:Y:S05]  /*41f0*/  @P2 BRA `(.L_x_137) ;  /* 0x00000000000c2947 */ /* 0x000fea0003800000 */
[----:B--2---:R-:W3:Y:S02]  /*4200*/  LDG.E.U8 R157, desc[UR36][R166.64+0x60] ;  /* 0x00006024a69d7981 */ /* 0x004ee4000c1e1100 */
[----:B---3--:R-:W-:-:S05]  /*4210*/  PRMT R89, R157, 0x8880, RZ ;  /* 0x000088809d597816 */ /* 0x008fca00000000ff */
[----:B------:R-:W-:-:S07]  /*4220*/  IMAD R22, R89, R156, RZ ;  /* 0x0000009c59167224 */ /* 0x000fce00078e02ff */
.L_x_137:
[----:B------:R-:W-:Y:S05]  /*4230*/  BSYNC B1 ;  /* 0x0000000000017941 */ /* 0x000fea0003800000 */
.L_x_136:
        /* <DEDUP_REMOVED lines=11> */
.L_x_139:
[----:B------:R-:W-:Y:S05]  /*42f0*/  BSYNC B1 ;  /* 0x0000000000017941 */ /* 0x000fea0003800000 */
.L_x_138:
[----:B------:R-:W-:Y:S01]  /*4300*/  @!P4 IMAD R139, R139, R155, R22 ;  /* 0x0000009b8b8bc224 */ /* 0x000fe200078e0216 */
[----:B------:R-:W-:Y:S04]  /*4310*/  BSSY B1, `(.L_x_140) ;  /* 0x0000006000017945 */ /* 0x000fe80003800000 */
[----:B------:R0:W-:Y:S01]  /*4320*/  @!P4 STG.E.U8 desc[UR36][R8.64+0x61], R139 ;  /* 0x0000618b0800c986 */ /* 0x0001e2000c101124 */
[----:B------:R-:W-:Y:S05]  /*4330*/  @P3 BRA `(.L_x_141) ;  /* 0x00000000000c3947 */ /* 0x000fea0003800000 */
[----:B--2---:R-:W3:Y:S02]  /*4340*/  LDG.E.U8 R157, desc[UR36][R162.64+0x68] ;  /* 0x00006824a29d7981 */ /* 0x004ee4000c1e1100 */
[----:B---3--:R-:W-:-:S05]  /*4350*/  PRMT R89, R157, 0x8880, RZ ;  /* 0x000088809d597816 */ /* 0x008fca00000000ff */
[----:B------:R-:W-:-:S07]  /*4360*/  IMAD R22, R89, R156, RZ ;  /* 0x0000009c59167224 */ /* 0x000fce00078e02ff */
.L_x_141:
[----:B------:R-:W-:Y:S05]  /*4370*/  BSYNC B1 ;  /* 0x0000000000017941 */ /* 0x000fea0003800000 */
.L_x_140:
[----:B---3--:R-:W-:Y:S01]  /*4380*/  @!P3 IMAD R89, R140, R155, R22 ;  /* 0x0000009b8c59b224 */ /* 0x008fe200078e0216 */
[----:B------:R-:W-:Y:S04]  /*4390*/  BSSY B1, `(.L_x_142) ;  /* 0x0000006000017945 */ /* 0x000fe80003800000 */
[----:B------:R3:W-:Y:S01]  /*43a0*/  @!P3 STG.E.U8 desc[UR36][R160.64+0x68], R89 ;  /* 0x00006859a000b986 */ /* 0x0007e2000c101124 */
[----:B------:R-:W-:Y:S05]  /*43b0*/  @P5 BRA `(.L_x_143) ;  /* 0x00000000000c5947 */ /* 0x000fea0003800000 */
[----:B--2---:R-:W3:Y:S02]  /*43c0*/  LDG.E.U8 R157, desc[UR36][R162.64+0x69] ;  /* 0x00006924a29d7981 */ /* 0x004ee4000c1e1100 */
[----:B---3--:R-:W-:-:S05]  /*43d0*/  PRMT R89, R157, 0x8880, RZ ;  /* 0x000088809d597816 */ /* 0x008fca00000000ff */
[----:B------:R-:W-:-:S07]  /*43e0*/  IMAD R22, R89, R156, RZ ;  /* 0x0000009c59167224 */ /* 0x000fce00078e02ff */
.L_x_143:
[----:B------:R-:W-:Y:S05]  /*43f0*/  BSYNC B1 ;  /* 0x0000000000017941 */ /* 0x000fea0003800000 */
.L_x_142:
[----:B------:R-:W-:Y:S01]  /*4400*/  @!P5 IMAD R141, R141, R155, R22 ;  /* 0x0000009b8d8dd224 */ /* 0x000fe200078e0216 */
[----:B------:R-:W-:Y:S04]  /*4410*/  BSSY B1, `(.L_x_144) ;  /* 0x0000006000017945 */ /* 0x000fe80003800000 */
[----:B------:R0:W-:Y:S01]  /*4420*/  @!P5 STG.E.U8 desc[UR36][R160.64+0x69], R141 ;  /* 0x0000698da000d986 */ /* 0x0001e2000c101124 */
[----:B------:R-:W-:Y:S05]  /*4430*/  @P2 BRA `(.L_x_145) ;  /* 0x00000000000c2947 */ /* 0x000fea0003800000 */
[----:B--2---:R-:W3:Y:S02]  /*4440*/  LDG.E.U8 R157, desc[UR36][R166.64+0x68] ;  /* 0x00006824a69d7981 */ /* 0x004ee4000c1e1100 */
[----:B---3--:R-:W-:-:S05]  /*4450*/  PRMT R89, R157, 0x8880, RZ ;  /* 0x000088809d597816 */ /* 0x008fca00000000ff */
[----:B------:R-:W-:-:S07]  /*4460*/  IMAD R22, R89, R156, RZ ;  /* 0x0000009c59167224 */ /* 0x000fce00078e02ff */
.L_x_145:
[----:B------:R-:W-:Y:S05]  /*4470*/  BSYNC B1 ;  /* 0x0000000000017941 */ /* 0x000fea0003800000 */
.L_x_144:
        /* <DEDUP_REMOVED lines=11> */
.L_x_147:
[----:B------:R-:W-:Y:S05]  /*4530*/  BSYNC B1 ;  /* 0x0000000000017941 */ /* 0x000fea0003800000 */
.L_x_146:
[----:B------:R-:W-:Y:S01]  /*4540*/  @!P4 IMAD R143, R143, R155, R22 ;  /* 0x0000009b8f8fc224 */ /* 0x000fe200078e0216 */
[----:B------:R-:W-:Y:S04]  /*4550*/  BSSY B1, `(.L_x_148) ;  /* 0x0000006000017945 */ /* 0x000fe80003800000 */
[----:B------:R0:W-:Y:S01]  /*4560*/  @!P4 STG.E.U8 desc[UR36][R8.64+0x69], R143 ;  /* 0x0000698f0800c986 */ /* 0x0001e2000c101124 */
[----:B------:R-:W-:Y:S05]  /*4570*/  @P3 BRA `(.L_x_149) ;  /* 0x00000000000c3947 */ /* 0x000fea0003800000 */
[----:B--2---:R-:W3:Y:S02]  /*4580*/  LDG.E.U8 R157, desc[UR36][R162.64+0x70] ;  /* 0x00007024a29d7981 */ /* 0x004ee4000c1e1100 */
[----:B---3--:R-:W-:-:S05]  /*4590*/  PRMT R89, R157, 0x8880, RZ ;  /* 0x000088809d597816 */ /* 0x008fca00000000ff */
[----:B------:R-:W-:-:S07]  /*45a0*/  IMAD R22, R89, R156, RZ ;  /* 0x0000009c59167224 */ /* 0x000fce00078e02ff */
.L_x_149:
[----:B------:R-:W-:Y:S05]  /*45b0*/  BSYNC B1 ;  /* 0x0000000000017941 */ /* 0x000fea0003800000 */
.L_x_148:
[----:B---3--:R-:W-:Y:S01]  /*45c0*/  @!P3 IMAD R89, R144, R155, R22 ;  /* 0x0000009b9059b224 */ /* 0x008fe200078e0216 */
[----:B------:R-:W-:Y:S04]  /*45d0*/  BSSY B1, `(.L_x_150) ;  /* 0x0000006000017945 */ /* 0x000fe80003800000 */
[----:B------:R3:W-:Y:S01]  /*45e0*/  @!P3 STG.E.U8 desc[UR36][R160.64+0x70], R89 ;  /* 0x00007059a000b986 */ /* 0x0007e2000c101124 */
[----:B------:R-:W-:Y:S05]  /*45f0*/  @P5 BRA `(.L_x_151) ;  /* 0x00000000000c5947 */ /* 0x000fea0003800000 */
[----:B--2---:R-:W3:Y:S02]  /*4600*/  LDG.E.U8 R157, desc[UR36][R162.64+0x71] ;  /* 0x00007124a29d7981 */ /* 0x004ee4000c1e1100 */
[----:B---3--:R-:W-:-:S05]  /*4610*/  PRMT R89, R157, 0x8880, RZ ;  /* 0x000088809d597816 */ /* 0x008fca00000000ff */
[----:B------:R-:W-:-:S07]  /*4620*/  IMAD R22, R89, R156, RZ ;  /* 0x0000009c59167224 */ /* 0x000fce00078e02ff */
.L_x_151:
[----:B------:R-:W-:Y:S05]  /*4630*/  BSYNC B1 ;  /* 0x0000000000017941 */ /* 0x000fea0003800000 */
.L_x_150:
[----:B------:R-:W-:Y:S01]  /*4640*/  @!P5 IMAD R145, R145, R155, R22 ;  /* 0x0000009b9191d224 */ /* 0x000fe200078e0216 */
[----:B------:R-:W-:Y:S04]  /*4650*/  BSSY B1, `(.L_x_152) ;  /* 0x0000006000017945 */ /* 0x000fe80003800000 */
[----:B------:R0:W-:Y:S01]  /*4660*/  @!P5 STG.E.U8 desc[UR36][R160.64+0x71], R145 ;  /* 0x00007191a000d986 */ /* 0x0001e2000c101124 */
[----:B------:R-:W-:Y:S05]  /*4670*/  @P2 BRA `(.L_x_153) ;  /* 0x00000000000c2947 */ /* 0x000fea0003800000 */
[----:B--2---:R-:W3:Y:S02]  /*4680*/  LDG.E.U8 R157, desc[UR36][R166.64+0x70] ;  /* 0x00007024a69d7981 */ /* 0x004ee4000c1e1100 */
[----:B---3--:R-:W-:-:S05]  /*4690*/  PRMT R89, R157, 0x8880, RZ ;  /* 0x000088809d597816 */ /* 0x008fca00000000ff */
[----:B------:R-:W-:-:S07]  /*46a0*/  IMAD R22, R89, R156, RZ ;  /* 0x0000009c59167224 */ /* 0x000fce00078e02ff */
.L_x_153:
[----:B------:R-:W-:Y:S05]  /*46b0*/  BSYNC B1 ;  /* 0x0000000000017941 */ /* 0x000fea0003800000 */
.L_x_152:
[C---:B------:R-:W-:Y:S01]  /*46c0*/  ISETP.LT.OR P4, PT, R3.reuse, 0x72, !P1 ;  /* 0x000000720300780c */ /* 0x040fe20004f81670 */
[----:B---3--:R-:W-:Y:S01]  /*46d0*/  @!P2 IMAD R89, R146, R155, R22 ;  /* 0x0000009b9259a224 */ /* 0x008fe200078e0216 */
[----:B------:R-:W-:Y:S01]  /*46e0*/  BSSY B1, `(.L_x_154) ;  /* 0x000000b000017945 */ /* 0x000fe20003800000 */
[----:B------:R-:W-:Y:S02]  /*46f0*/  ISETP.LT.OR P3, PT, R3, 0x79, !P0 ;  /* 0x000000790300780c */ /* 0x000fe40004761670 */
[----:B------:R-:W-:Y:S01]  /*4700*/  IADD3 R153, P5, R153, 0x80, RZ ;  /* 0x0000008099997810 */ /* 0x000fe20007fbe0ff */
[----:B------:R3:W-:Y:S01]  /*4710*/  @!P2 STG.E.U8 desc[UR36][R8.64+0x70], R89 ;  /* 0x000070590800a986 */ /* 0x0007e2000c101124 */
[C---:B------:R-:W-:Y:S02]  /*4720*/  ISETP.LT.OR P2, PT, R3.reuse, 0x79, !P1 ;  /* 0x000000790300780c */ /* 0x040fe40004f41670 */
[C---:B------:R-:W-:Y:S02]  /*4730*/  ISETP.LT.OR P0, PT, R3.reuse, 0x7a, !P0 ;  /* 0x0000007a0300780c */ /* 0x040fe40004701670 */
[----:B------:R-:W-:-:S02]  /*4740*/  ISETP.LT.OR P1, PT, R3, 0x7a, !P1 ;  /* 0x0000007a0300780c */ /* 0x000fc40004f21670 */
[----:B------:R-:W-:Y:S11]  /*4750*/  @P4 BRA `(.L_x_155) ;  /* 0x00000000000c4947 */ /* 0x000ff60003800000 */
[----:B--2---:R-:W3:Y:S02]  /*4760*/  LDG.E.U8 R157, desc[UR36][R166.64+0x71] ;  /* 0x00007124a69d7981 */ /* 0x004ee4000c1e1100 */
[----:B---3--:R-:W-:-:S05]  /*4770*/  PRMT R89, R157, 0x8880, RZ ;  /* 0x000088809d597816 */ /* 0x008fca00000000ff */
[----:B------:R-:W-:-:S07]  /*4780*/  IMAD R22, R89, R156, RZ ;  /* 0x0000009c59167224 */ /* 0x000fce00078e02ff */
.L_x_155:
[----:B------:R-:W-:Y:S05]  /*4790*/  BSYNC B1 ;  /* 0x0000000000017941 */ /* 0x000fea0003800000 */
.L_x_154:
[----:B------:R-:W-:Y:S01]  /*47a0*/  @!P4 IMAD R147, R147, R155, R22 ;  /* 0x0000009b9393c224 */ /* 0x000fe200078e0216 */
[----:B------:R-:W-:Y:S04]  /*47b0*/  BSSY B1, `(.L_x_156) ;  /* 0x0000006000017945 */ /* 0x000fe80003800000 */
[----:B------:R0:W-:Y:S01]  /*47c0*/  @!P4 STG.E.U8 desc[UR36][R8.64+0x71], R147 ;  /* 0x000071930800c986 */ /* 0x0001e2000c101124 */
[----:B------:R-:W-:Y:S05]  /*47d0*/  @P3 BRA `(.L_x_157) ;  /* 0x00000000000c3947 */ /* 0x000fea0003800000 */
[----:B--2---:R-:W3:Y:S02]  /*47e0*/  LDG.E.U8 R157, desc[UR36][R162.64+0x78] ;  /* 0x00007824a29d7981 */ /* 0x004ee4000c1e1100 */
[----:B---3--:R-:W-:-:S05]  /*47f0*/  PRMT R89, R157, 0x8880, RZ ;  /* 0x000088809d597816 */ /* 0x008fca00000000ff */
[----:B------:R-:W-:-:S07]  /*4800*/  IMAD R22, R89, R156, RZ ;  /* 0x0000009c59167224 */ /* 0x000fce00078e02ff */
.L_x_157:
[----:B------:R-:W-:Y:S05]  /*4810*/  BSYNC B1 ;  /* 0x0000000000017941 */ /* 0x000fea0003800000 */
.L_x_156:
[----:B---3--:R-:W-:Y:S01]  /*4820*/  @!P3 IMAD R89, R148, R155, R22 ;  /* 0x0000009b9459b224 */ /* 0x008fe200078e0216 */
[----:B------:R-:W-:Y:S01]  /*4830*/  BSSY B1, `(.L_x_158) ;  /* 0x0000007000017945 */ /* 0x000fe20003800000 */
[----:B----4-:R-:W-:-:S03]  /*4840*/  IMAD.X R91, RZ, RZ, R5, P5 ;  /* 0x000000ffff5b7224 */ /* 0x010fc600028e0605 */
[----:B------:R3:W-:Y:S01]  /*4850*/  @!P3 STG.E.U8 desc[UR36][R160.64+0x78], R89 ;  /* 0x00007859a000b986 */ /* 0x0007e2000c101124 */
[----:B------:R-:W-:Y:S05]  /*4860*/  @P0 BRA `(.L_x_159) ;  /* 0x00000000000c0947 */ /* 0x000fea0003800000 */
[----:B--2---:R-:W2:Y:S02]  /*4870*/  LDG.E.U8 R157, desc[UR36][R162.64+0x79] ;  /* 0x00007924a29d7981 */ /* 0x004ea4000c1e1100 */
[----:B--2---:R-:W-:-:S05]  /*4880*/  PRMT R5, R157, 0x8880, RZ ;  /* 0x000088809d057816 */ /* 0x004fca00000000ff */
[----:B------:R-:W-:-:S07]  /*4890*/  IMAD R22, R5, R156, RZ ;  /* 0x0000009c05167224 */ /* 0x000fce00078e02ff */
.L_x_159:
[----:B------:R-:W-:Y:S05]  /*48a0*/  BSYNC B1 ;  /* 0x0000000000017941 */ /* 0x000fea0003800000 */
.L_x_158:
[----:B------:R-:W-:Y:S01]  /*48b0*/  @!P0 IMAD R149, R149, R155, R22 ;  /* 0x0000009b95958224 */ /* 0x000fe200078e0216 */
[----:B------:R-:W-:Y:S01]  /*48c0*/  BSSY B1, `(.L_x_160) ;  /* 0x0000007000017945 */ /* 0x000fe20003800000 */
[----:B------:R-:W-:-:S03]  /*48d0*/  IMAD R4, R91, R158, RZ ;  /* 0x0000009e5b047224 */ /* 0x000fc600078e02ff */
[----:B------:R4:W-:Y:S01]  /*48e0*/  @!P0 STG.E.U8 desc[UR36][R160.64+0x79], R149 ;  /* 0x00007995a0008986 */ /* 0x0009e2000c101124 */
[----:B------:R-:W-:Y:S05]  /*48f0*/  @P2 BRA `(.L_x_161) ;  /* 0x00000000000c2947 */ /* 0x000fea0003800000 */
[----:B--2---:R-:W2:Y:S02]  /*4900*/  LDG.E.U8 R157, desc[UR36][R166.64+0x78] ;  /* 0x00007824a69d7981 */ /* 0x004ea4000c1e1100 */
[----:B--2---:R-:W-:-:S05]  /*4910*/  PRMT R5, R157, 0x8880, RZ ;  /* 0x000088809d057816 */ /* 0x004fca00000000ff */
[----:B------:R-:W-:-:S07]  /*4920*/  IMAD R22, R5, R156, RZ ;  /* 0x0000009c05167224 */ /* 0x000fce00078e02ff */
.L_x_161:
[----:B------:R-:W-:Y:S05]  /*4930*/  BSYNC B1 ;  /* 0x0000000000017941 */ /* 0x000fea0003800000 */
.L_x_160:
[----:B------:R-:W-:Y:S01]  /*4940*/  @!P2 IMAD R5, R150, R155, R22 ;  /* 0x0000009b9605a224 */ /* 0x000fe200078e0216 */
[----:B------:R-:W-:Y:S01]  /*4950*/  BSSY B1, `(.L_x_162) ;  /* 0x0000009000017945 */ /* 0x000fe20003800000 */
[C---:B---3--:R-:W-:Y:S02]  /*4960*/  IMAD R89, R153.reuse, R159, R4 ;  /* 0x0000009f99597224 */ /* 0x048fe400078e0204 */
[CC--:B------:R-:W-:Y:S01]  /*4970*/  IMAD.WIDE.U32 R164, R153.reuse, R158.reuse, R164 ;  /* 0x0000009e99a47225 */ /* 0x0c0fe200078e00a4 */
[----:B------:R3:W-:Y:S03]  /*4980*/  @!P2 STG.E.U8 desc[UR36][R8.64+0x78], R5 ;  /* 0x000078050800a986 */ /* 0x0007e6000c101124 */
[----:B------:R-:W-:Y:S01]  /*4990*/  IMAD.WIDE.U32 R158, R153, R158, R20 ;  /* 0x0000009e999e7225 */ /* 0x000fe200078e0014 */
[----:B------:R-:W-:Y:S06]  /*49a0*/  @P1 BRA `(.L_x_163) ;  /* 0x00000000000c1947 */ /* 0x000fec0003800000 */
[----:B--2---:R-:W3:Y:S02]  /*49b0*/  LDG.E.U8 R157, desc[UR36][R166.64+0x79] ;  /* 0x00007924a69d7981 */ /* 0x004ee4000c1e1100 */
[----:B---3--:R-:W-:-:S05]  /*49c0*/  PRMT R5, R157, 0x8880, RZ ;  /* 0x000088809d057816 */ /* 0x008fca00000000ff */
[----:B------:R-:W-:-:S07]  /*49d0*/  IMAD R22, R5, R156, RZ ;  /* 0x0000009c05167224 */ /* 0x000fce00078e02ff */
.L_x_163:
[----:B------:R-:W-:Y:S05]  /*49e0*/  BSYNC B1 ;  /* 0x0000000000017941 */ /* 0x000fea0003800000 */
.L_x_162:
[----:B------:R-:W-:Y:S01]  /*49f0*/  @!P1 IMAD R151, R151, R155, R22 ;  /* 0x0000009b97979224 */ /* 0x000fe200078e0216 */
[----:B------:R-:W-:Y:S01]  /*4a00*/  ISETP.GE.AND P2, PT, R0, 0x81, PT ;  /* 0x000000810000780c */ /* 0x000fe20003f46270 */
[----:B------:R-:W-:Y:S01]  /*4a10*/  BSSY B1, `(.L_x_164) ;  /* 0x000000c000017945 */ /* 0x000fe20003800000 */
[----:B------:R-:W-:Y:S02]  /*4a20*/  IADD3 R4, P5, R158, R12, RZ ;  /* 0x0000000c9e047210 */ /* 0x000fe40007fbe0ff */
[----:B------:R0:W-:Y:S01]  /*4a30*/  @!P1 STG.E.U8 desc[UR36][R8.64+0x79], R151 ;  /* 0x0000799708009986 */ /* 0x0001e2000c101124 */
[----:B------:R-:W-:Y:S02]  /*4a40*/  ISETP.LT.OR P1, PT, R3, 0x1, !P2 ;  /* 0x000000010300780c */ /* 0x000fe40005721670 */
[----:B---3--:R-:W-:Y:S02]  /*4a50*/  IADD3.X R5, R13, R159, R89, P5, !PT ;  /* 0x0000009f0d057210 */ /* 0x008fe40002ffe459 */
[----:B------:R-:W-:-:S02]  /*4a60*/  ISETP.GE.AND P0, PT, R0, 0x89, PT ;  /* 0x000000890000780c */ /* 0x000fc40003f06270 */
[----:B------:R-:W-:Y:S02]  /*4a70*/  IADD3 R12, P4, P3, R14, R12, R164 ;  /* 0x0000000c0e0c7210 */ /* 0x000fe40007b9e0a4 */
[----:B------:R-:W-:-:S05]  /*4a80*/  ISETP.LT.OR P5, PT, R3, 0x2, !P2 ;  /* 0x000000020300780c */ /* 0x000fca00057a1670 */
[----:B0-----:R-:W-:Y:S08]  /*4a90*/  @P1 BRA `(.L_x_165) ;  /* 0x00000000000c1947 */ /* 0x001ff00003800000 */
[----:B--2---:R-:W2:Y:S02]  /*4aa0*/  LDG.E.U8 R157, desc[UR36][R4.64] ;  /* 0x00000024049d7981 */ /* 0x004ea4000c1e1100 */
[----:B--2---:R-:W-:-:S05]  /*4ab0*/  PRMT R9, R157, 0x8880, RZ ;  /* 0x000088809d097816 */ /* 0x004fca00000000ff */
[----:B------:R-:W-:-:S07]  /*4ac0*/  IMAD R22, R9, R156, RZ ;  /* 0x0000009c09167224 */ /* 0x000fce00078e02ff */
.L_x_165:
[----:B------:R-:W-:Y:S05]  /*4ad0*/  BSYNC B1 ;  /* 0x0000000000017941 */ /* 0x000fea0003800000 */
.L_x_164:
[----:B------:R-:W-:Y:S01]  /*4ae0*/  @!P1 IMAD R9, R24, R155, R22 ;  /* 0x0000009b18099224 */ /* 0x000fe200078e0216 */
[----:B------:R-:W-:Y:S01]  /*4af0*/  BSSY B1, `(.L_x_166) ;  /* 0x0000007000017945 */ /* 0x000fe20003800000 */
[----:B------:R-:W-:-:S03]  /*4b00*/  IMAD.IADD R164, R89, 0x1, R165 ;  /* 0x0000000159a47824 */ /* 0x000fc600078e02a5 */
[----:B------:R0:W-:Y:S01]  /*4b10*/  @!P1 STG.E.U8 desc[UR36][R6.64], R9 ;  /* 0x0000000906009986 */ /* 0x0001e2000c101124 */
[----:B------:R-:W-:Y:S05]  /*4b20*/  @P5 BRA `(.L_x_167) ;  /* 0x00000000000c5947 */ /* 0x000fea0003800000 */
[----:B--2---:R-:W0:Y:S02]  /*4b30*/  LDG.E.U8 R157, desc[UR36][R4.64+0x1] ;  /* 0x00000124049d7981 */ /* 0x004e24000c1e1100 */
[----:B0-----:R-:W-:-:S05]  /*4b40*/  PRMT R9, R157, 0x8880, RZ ;  /* 0x000088809d097816 */ /* 0x001fca00000000ff */
[----:B------:R-:W-:-:S07]  /*4b50*/  IMAD R22, R9, R156, RZ ;  /* 0x0000009c09167224 */ /* 0x000fce00078e02ff */
.L_x_167:
[----:B------:R-:W-:Y:S05]  /*4b60*/  BSYNC B1 ;  /* 0x0000000000017941 */ /* 0x000fea0003800000 */
.L_x_166:
[----:B------:R-:W-:Y:S01]  /*4b70*/  ISETP.LT.OR P1, PT, R3, 0x1, !P0 ;  /* 0x000000010300780c */ /* 0x000fe20004721670 */
[----:B------:R-:W-:Y:S01]  /*4b80*/  @!P5 IMAD R25, R25, R155, R22 ;  /* 0x0000009b1919d224 */ /* 0x000fe200078e0216 */
[----:B------:R-:W-:Y:S01]  /*4b90*/  BSSY B1, `(.L_x_168) ;  /* 0x000000a000017945 */ /* 0x000fe20003800000 */
[----:B------:R-:W-:Y:S02]  /*4ba0*/  IADD3.X R13, R21, R13, R164, P4, P3 ;  /* 0x0000000d150d7210 */ /* 0x000fe400027e64a4 */
[C---:B------:R-:W-:Y:S01]  /*4bb0*/  ISETP.LT.OR P4, PT, R3.reuse, 0x2, !P0 ;  /* 0x000000020300780c */ /* 0x040fe20004781670 */
[----:B------:R3:W-:Y:S01]  /*4bc0*/  @!P5 STG.E.U8 desc[UR36][R6.64+0x1], R25 ;  /* 0x000001190600d986 */ /* 0x0007e2000c101124 */
[C---:B------:R-:W-:Y:S02]  /*4bd0*/  ISETP.LT.OR P5, PT, R3.reuse, 0x9, !P2 ;  /* 0x000000090300780c */ /* 0x040fe400057a1670 */
[----:B------:R-:W-:-:S04]  /*4be0*/  ISETP.LT.OR P3, PT, R3, 0xa, !P2 ;  /* 0x0000000a0300780c */ /* 0x000fc80005761670 */
[----:B------:R-:W-:Y:S09]  /*4bf0*/  @P1 BRA `(.L_x_169) ;  /* 0x00000000000c1947 */ /* 0x000ff20003800000 */
[----:B--2---:R-:W0:Y:S02]  /*4c00*/  LDG.E.U8 R157, desc[UR36][R12.64] ;  /* 0x000000240c9d7981 */ /* 0x004e24000c1e1100 */
[----:B0-----:R-:W-:-:S05]  /*4c10*/  PRMT R9, R157, 0x8880, RZ ;  /* 0x000088809d097816 */ /* 0x001fca00000000ff */
[----:B------:R-:W-:-:S07]  /*4c20*/  IMAD R22, R9, R156, RZ ;  /* 0x0000009c09167224 */ /* 0x000fce00078e02ff */
.L_x_169:
[----:B------:R-:W-:Y:S05]  /*4c30*/  BSYNC B1 ;  /* 0x0000000000017941 */ /* 0x000fea0003800000 */
.L_x_168:
[----:B0-----:R-:W-:Y:S01]  /*4c40*/  @!P1 IMAD R9, R26, R155, R22 ;  /* 0x0000009b1a099224 */ /* 0x001fe200078e0216 */
[----:B------:R-:W-:Y:S04]  /*4c50*/  BSSY B1, `(.L_x_170) ;  /* 0x0000006000017945 */ /* 0x000fe80003800000 */
[----:B------:R0:W-:Y:S01]  /*4c60*/  @!P1 STG.E.U8 desc[UR36][R10.64], R9 ;  /* 0x000000090a009986 */ /* 0x0001e2000c101124 */
[----:B------:R-:W-:Y:S05]  /*4c70*/  @P4 BRA `(.L_x_171) ;  /* 0x00000000000c4947 */ /* 0x000fea0003800000 */
[----:B--2---:R-:W0:Y:S02]  /*4c80*/  LDG.E.U8 R157, desc[UR36][R12.64+0x1] ;  /* 0x000001240c9d7981 */ /* 0x004e24000c1e1100 */
[----:B0-----:R-:W-:-:S05]  /*4c90*/  PRMT R9, R157, 0x8880, RZ ;  /* 0x000088809d097816 */ /* 0x001fca00000000ff */
[----:B------:R-:W-:-:S07]  /*4ca0*/  IMAD R22, R9, R156, RZ ;  /* 0x0000009c09167224 */ /* 0x000fce00078e02ff */
.L_x_171:
[----:B------:R-:W-:Y:S05]  /*4cb0*/  BSYNC B1 ;  /* 0x0000000000017941 */ /* 0x000fea0003800000 */
.L_x_170:
[----:B------:R-:W-:Y:S01]  /*4cc0*/  @!P4 IMAD R27, R27, R155, R22 ;  /* 0x0000009b1b1bc224 */ /* 0x000fe200078e0216 */
[----:B------:R-:W-:Y:S04]  /*4cd0*/  BSSY B1, `(.L_x_172) ;  /* 0x0000006000017945 */ /* 0x000fe80003800000 */
[----:B------:R0:W-:Y:S01]  /*4ce0*/  @!P4 STG.E.U8 desc[UR36][R10.64+0x1], R27 ;  /* 0x0000011b0a00c986 */ /* 0x0001e2000c101124 */
[----:B------:R-:W-:Y:S05]  /*4cf0*/  @P5 BRA `(.L_x_173) ;  /* 0x00000000000c5947 */ /* 0x000fea0003800000 */
[----:B--2---:R-:W0:Y:S02]  /*4d00*/  LDG.E.U8 R157, desc[UR36][R4.64+0x8] ;  /* 0x00000824049d7981 */ /* 0x004e24000c1e1100 */
[----:B0-----:R-:W-:-:S05]  /*4d10*/  PRMT R9, R157, 0x8880, RZ ;  /* 0x000088809d097816 */ /* 0x001fca00000000ff */
[----:B------:R-:W-:-:S07]  /*4d20*/  IMAD R22, R9, R156, RZ ;  /* 0x0000009c09167224 */ /* 0x000fce00078e02ff */
.L_x_173:
[----:B------:R-:W-:Y:S05]  /*4d30*/  BSYNC B1 ;  /* 0x0000000000017941 */ /* 0x000fea0003800000 */
.L_x_172:
[----:B0-----:R-:W-:Y:S01]  /*4d40*/  @!P5 IMAD R9, R28, R155, R22 ;  /* 0x0000009b1c09d224 */ /* 0x001fe200078e0216 */
[----:B------:R-:W-:Y:S04]  /*4d50*/  BSSY B1, `(.L_x_174) ;  /* 0x0000006000017945 */ /* 0x000fe80003800000 */
[----:B------:R0:W-:Y:S01]  /*4d60*/  @!P5 STG.E.U8 desc[UR36][R6.64+0x8], R9 ;  /* 0x000008090600d986 */ /* 0x0001e2000c101124 */
[----:B------:R-:W-:Y:S05]  /*4d70*/  @P3 BRA `(.L_x_175) ;  /* 0x00000000000c3947 */ /* 0x000fea0003800000 */
[----:B--2---:R-:W0:Y:S02]  /*4d80*/  LDG.E.U8 R157, desc[UR36][R4.64+0x9] ;  /* 0x00000924049d7981 */ /* 0x004e24000c1e1100 */
[----:B0-----:R-:W-:-:S05]  /*4d90*/  PRMT R9, R157, 0x8880, RZ ;  /* 0x000088809d097816 */ /* 0x001fca00000000ff */
[----:B------:R-:W-:-:S07]  /*4da0*/  IMAD R22, R9, R156, RZ ;  /* 0x0000009c09167224 */ /* 0x000fce00078e02ff */
.L_x_175:
[----:B------:R-:W-:Y:S05]  /*4db0*/  BSYNC B1 ;  /* 0x0000000000017941 */ /* 0x000fea0003800000 */
.L_x_174:
[----:B------:R-:W-:Y:S01]  /*4dc0*/  ISETP.LT.OR P5, PT, R3, 0x9, !P0 ;  /* 0x000000090300780c */ /* 0x000fe200047a1670 */
[----:B------:R-:W-:Y:S01]  /*4dd0*/  @!P3 IMAD R29, R29, R155, R22 ;  /* 0x0000009b1d1db224 */ /* 0x000fe200078e0216 */
[----:B------:R-:W-:Y:S01]  /*4de0*/  BSSY B1, `(.L_x_176) ;  /* 0x0000009000017945 */ /* 0x000fe20003800000 */
[C---:B------:R-:W-:Y:S02]  /*4df0*/  ISETP.LT.OR P4, PT, R3.reuse, 0xa, !P0 ;  /* 0x0000000a0300780c */ /* 0x040fe40004781670 */
[C---:B------:R-:W-:Y:S01]  /*4e00*/  ISETP.LT.OR P1, PT, R3.reuse, 0x12, !P2 ;  /* 0x000000120300780c */ /* 0x040fe20005721670 */
[----:B------:R0:W-:Y:S01]  /*4e10*/  @!P3 STG.E.U8 desc[UR36][R6.64+0x9], R29 ;  /* 0x0000091d0600b986 */ /* 0x0001e2000c101124 */
[----:B------:R-:W-:-:S06]  /*4e20*/  ISETP.LT.OR P3, PT, R3, 0x11, !P2 ;  /* 0x000000110300780c */ /* 0x000fcc0005761670 */
[----:B------:R-:W-:Y:S07]  /*4e30*/  @P5 BRA `(.L_x_177) ;  /* 0x00000000000c5947 */ /* 0x000fee0003800000 */
[----:B--2---:R-:W0:Y:S02]  /*4e40*/  LDG.E.U8 R157, desc[UR36][R12.64+0x8] ;  /* 0x000008240c9d7981 */ /* 0x004e24000c1e1100 */
[----:B0-----:R-:W-:-:S05]  /*4e50*/  PRMT R9, R157, 0x8880, RZ ;  /* 0x000088809d097816 */ /* 0x001fca00000000ff */
[----:B------:R-:W-:-:S07]  /*4e60*/  IMAD R22, R9, R156, RZ ;  /* 0x0000009c09167224 */ /* 0x000fce00078e02ff */
.L_x_177:
[----:B------:R-:W-:Y:S05]  /*4e70*/  BSYNC B1 ;  /* 0x0000000000017941 */ /* 0x000fea0003800000 */
.L_x_176:
[----:B0-----:R-:W-:Y:S01]  /*4e80*/  @!P5 IMAD R9, R30, R155, R22 ;  /* 0x0000009b1e09d224 */ /* 0x001fe200078e0216 */
[----:B------:R-:W-:Y:S04]  /*4e90*/  BSSY B1, `(.L_x_178) ;  /* 0x0000006000017945 */ /* 0x000fe80003800000 */
[----:B------:R0:W-:Y:S01]  /*4ea0*/  @!P5 STG.E.U8 desc[UR36][R10.64+0x8], R9 ;  /* 0x000008090a00d986 */ /* 0x0001e2000c101124 */
[----:B------:R-:W-:Y:S05]  /*4eb0*/  @P4 BRA `(.L_x_179) ;  /* 0x00000000000c4947 */ /* 0x000fea0003800000 */
[----:B--2---:R-:W0:Y:S02]  /*4ec0*/  LDG.E.U8 R157, desc[UR36][R12.64+0x9] ;  /* 0x000009240c9d7981 */ /* 0x004e24000c1e1100 */
[----:B0-----:R-:W-:-:S05]  /*4ed0*/  PRMT R9, R157, 0x8880, RZ ;  /* 0x000088809d097816 */ /* 0x001fca00000000ff */
[----:B------:R-:W-:-:S07]  /*4ee0*/  IMAD R22, R9, R156, RZ ;  /* 0x0000009c09167224 */ /* 0x000fce00078e02ff */
.L_x_179:
[----:B------:R-:W-:Y:S05]  /*4ef0*/  BSYNC B1 ;  /* 0x0000000000017941 */ /* 0x000fea0003800000 */
.L_x_178:
[----:B------:R-:W-:Y:S01]  /*4f00*/  @!P4 IMAD R31, R31, R155, R22 ;  /* 0x0000009b1f1fc224 */ /* 0x000fe200078e0216 */
[----:B------:R-:W-:Y:S04]  /*4f10*/  BSSY B1, `(.L_x_180) ;  /* 0x0000006000017945 */ /* 0x000fe80003800000 */
[----:B------:R0:W-:Y:S01]  /*4f20*/  @!P4 STG.E.U8 desc[UR36][R10.64+0x9], R31 ;  /* 0x0000091f0a00c986 */ /* 0x0001e2000c101124 */
[----:B------:R-:W-:Y:S05]  /*4f30*/  @P3 BRA `(.L_x_181) ;  /* 0x00000000000c3947 */ /* 0x000fea0003800000 */
[----:B--2---:R-:W0:Y:S02]  /*4f40*/  LDG.E.U8 R157, desc[UR36][R4.64+0x10] ;  /* 0x00001024049d7981 */ /* 0x004e24000c1e1100 */
[----:B0-----:R-:W-:-:S05]  /*4f50*/  PRMT R9, R157, 0x8880, RZ ;  /* 0x000088809d097816 */ /* 0x001fca00000000ff */
[----:B------:R-:W-:-:S07]  /*4f60*/  IMAD R22, R9, R156, RZ ;  /* 0x0000009c09167224 */ /* 0x000fce00078e02ff */
.L_x_181:
[----:B------:R-:W-:Y:S05]  /*4f70*/  BSYNC B1 ;  /* 0x0000000000017941 */ /* 0x000fea0003800000 */
.L_x_180:
[----:B0-----:R-:W-:Y:S01]  /*4f80*/  @!P3 IMAD R9, R32, R155, R22 ;  /* 0x0000009b2009b224 */ /* 0x001fe200078e0216 */
[----:B------:R-:W-:Y:S04]  /*4f90*/  BSSY B1, `(.L_x_182) ;  /* 0x0000006000017945 */ /* 0x000fe80003800000 */
[----:B------:R0:W-:Y:S01]  /*4fa0*/  @!P3 STG.E.U8 desc[UR36][R6.64+0x10], R9 ;  /* 0x000010090600b986 */ /* 0x0001e2000c101124 */
[----:B------:R-:W-:Y:S05]  /*4fb0*/  @P1 BRA `(.L_x_183) ;  /* 0x00000000000c1947 */ /* 0x000fea0003800000 */
[----:B--2---:R-:W0:Y:S02]  /*4fc0*/  LDG.E.U8 R157, desc[UR36][R4.64+0x11] ;  /* 0x00001124049d7981 */ /* 0x004e24000c1e1100 */
[----:B0-----:R-:W-:-:S05]  /*4fd0*/  PRMT R9, R157, 0x8880, RZ ;  /* 0x000088809d097816 */ /* 0x001fca00000000ff */
[----:B------:R-:W-:-:S07]  /*4fe0*/  IMAD R22, R9, R156, RZ ;  /* 0x0000009c09167224 */ /* 0x000fce00078e02ff */
.L_x_183:
[----:B------:R-:W-:Y:S05]  /*4ff0*/  BSYNC B1 ;  /* 0x0000000000017941 */ /* 0x000fea0003800000 */
.L_x_182:
        /* <DEDUP_REMOVED lines=11> */
.L_x_185:
[----:B------:R-:W-:Y:S05]  /*50b0*/  BSYNC B1 ;  /* 0x0000000000017941 */ /* 0x000fea0003800000 */
.L_x_184:
[----:B0-----:R-:W-:Y:S01]  /*50c0*/  @!P4 IMAD R9, R34, R155, R22 ;  /* 0x0000009b2209c224 */ /* 0x001fe200078e0216 */
[----:B------:R-:W-:Y:S04]  /*50d0*/  BSSY B1, `(.L_x_186) ;  /* 0x0000006000017945 */ /* 0x000fe80003800000 */
[----:B------:R0:W-:Y:S01]  /*50e0*/  @!P4 STG.E.U8 desc[UR36][R10.64+0x10], R9 ;  /* 0x000010090a00c986 */ /* 0x0001e2000c101124 */
[----:B------:R-:W-:Y:S05]  /*50f0*/  @P3 BRA `(.L_x_187) ;  /* 0x00000000000c3947 */ /* 0x000fea0003800000 */
[----:B--2---:R-:W0:Y:S02]  /*5100*/  LDG.E.U8 R157, desc[UR36][R12.64+0x11] ;  /* 0x000011240c9d7981 */ /* 0x004e24000c1e1100 */
[----:B0-----:R-:W-:-:S05]  /*5110*/  PRMT R9, R157, 0x8880, RZ ;  /* 0x000088809d097816 */ /* 0x001fca00000000ff */
[----:B------:R-:W-:-:S07]  /*5120*/  IMAD R22, R9, R156, RZ ;  /* 0x0000009c09167224 */ /* 0x000fce00078e02ff */
.L_x_187:
[----:B------:R-:W-:Y:S05]  /*5130*/  BSYNC B1 ;  /* 0x0000000000017941 */ /* 0x000fea0003800000 */
.L_x_186:
[----:B------:R-:W-:Y:S01]  /*5140*/  @!P3 IMAD R35, R35, R155, R22 ;  /* 0x0000009b2323b224 */ /* 0x000fe200078e0216 */
[----:B------:R-:W-:Y:S04]  /*5150*/  BSSY B1, `(.L_x_188) ;  /* 0x0000006000017945 */ /* 0x000fe80003800000 */
[----:B------:R0:W-:Y:S01]  /*5160*/  @!P3 STG.E.U8 desc[UR36][R10.64+0x11], R35 ;  /* 0x000011230a00b986 */ /* 0x0001e2000c101124 */
[----:B------:R-:W-:Y:S05]  /*5170*/  @P5 BRA `(.L_x_189) ;  /* 0x00000000000c5947 */ /* 0x000fea0003800000 */
[----:B--2---:R-:W0:Y:S02]  /*5180*/  LDG.E.U8 R157, desc[UR36][R4.64+0x18] ;  /* 0x00001824049d7981 */ /* 0x004e24000c1e1100 */
[----:B0-----:R-:W-:-:S05]  /*5190*/  PRMT R9, R157, 0x8880, RZ ;  /* 0x000088809d097816 */ /* 0x001fca00000000ff */
[----:B------:R-:W-:-:S07]  /*51a0*/  IMAD R22, R9, R156, RZ ;  /* 0x0000009c09167224 */ /* 0x000fce00078e02ff */
.L_x_189:
[----:B------:R-:W-:Y:S05]  /*51b0*/  BSYNC B1 ;  /* 0x0000000000017941 */ /* 0x000fea0003800000 */
.L_x_188:
[----:B0-----:R-:W-:Y:S01]  /*51c0*/  @!P5 IMAD R9, R36, R155, R22 ;  /* 0x0000009b2409d224 */ /* 0x001fe200078e0216 */
[----:B------:R-:W-:Y:S04]  /*51d0*/  BSSY B1, `(.L_x_190) ;  /* 0x0000006000017945 */ /* 0x000fe80003800000 */
[----:B------:R0:W-:Y:S01]  /*51e0*/  @!P5 STG.E.U8 desc[UR36][R6.64+0x18], R9 ;  /* 0x000018090600d986 */ /* 0x0001e2000c101124 */
[----:B------:R-:W-:Y:S05]  /*51f0*/  @P1 BRA `(.L_x_191) ;  /* 0x00000000000c1947 */ /* 0x000fea0003800000 */
[----:B--2---:R-:W0:Y:S02]  /*5200*/  LDG.E.U8 R157, desc[UR36][R4.64+0x19] ;  /* 0x00001924049d7981 */ /* 0x004e24000c1e1100 */
[----:B0-----:R-:W-:-:S05]  /*5210*/  PRMT R9, R157, 0x8880, RZ ;  /* 0x000088809d097816 */ /* 0x001fca00000000ff */
[----:B------:R-:W-:-:S07]  /*5220*/  IMAD R22, R9, R156, RZ ;  /* 0x0000009c09167224 */ /* 0x000fce00078e02ff */
.L_x_191:
[----:B------:R-:W-:Y:S05]  /*5230*/  BSYNC B1 ;  /* 0x0000000000017941 */ /* 0x000fea0003800000 */
.L_x_190:
        /* <DEDUP_REMOVED lines=11> */
.L_x_193:
[----:B------:R-:W-:Y:S05]  /*52f0*/  BSYNC B1 ;  /* 0x0000000000017941 */ /* 0x000fea0003800000 */
.L_x_192:
[----:B0-----:R-:W-:Y:S01]  /*5300*/  @!P4 IMAD R9, R38, R155, R22 ;  /* 0x0000009b2609c224 */ /* 0x001fe200078e0216 */
[----:B------:R-:W-:Y:S04]  /*5310*/  BSSY B1, `(.L_x_194) ;  /* 0x0000006000017945 */ /* 0x000fe80003800000 */
[----:B------:R0:W-:Y:S01]  /*5320*/  @!P4 STG.E.U8 desc[UR36][R10.64+0x18], R9 ;  /* 0x000018090a00c986 */ /* 0x0001e2000c101124 */
[----:B------:R-:W-:Y:S05]  /*5330*/  @P3 BRA `(.L_x_195) ;  /* 0x00000000000c3947 */ /* 0x000fea0003800000 */
[----:B--2---:R-:W0:Y:S02]  /*5340*/  LDG.E.U8 R157, desc[UR36][R12.64+0x19] ;  /* 0x000019240c9d7981 */ /* 0x004e24000c1e1100 */
[----:B0-----:R-:W-:-:S05]  /*5350*/  PRMT R9, R157, 0x8880, RZ ;  /* 0x000088809d097816 */ /* 0x001fca00000000ff */
[----:B------:R-:W-:-:S07]  /*5360*/  IMAD R22, R9, R156, RZ ;  /* 0x0000009c09167224 */ /* 0x000fce00078e02ff */
.L_x_195:
[----:B------:R-:W-:Y:S05]  /*5370*/  BSYNC B1 ;  /* 0x0000000000017941 */ /* 0x000fea0003800000 */
.L_x_194:
[----:B------:R-:W-:Y:S01]  /*5380*/  @!P3 IMAD R39, R39, R155, R22 ;  /* 0x0000009b2727b224 */ /* 0x000fe200078e0216 */
[----:B------:R-:W-:Y:S04]  /*5390*/  BSSY B1, `(.L_x_196) ;  /* 0x0000006000017945 */ /* 0x000fe80003800000 */
[----:B------:R0:W-:Y:S01]  /*53a0*/  @!P3 STG.E.U8 desc[UR36][R10.64+0x19], R39 ;  /* 0x000019270a00b986 */ /* 0x0001e2000c101124 */
[----:B------:R-:W-:Y:S05]  /*53b0*/  @P5 BRA `(.L_x_197) ;  /* 0x00000000000c5947 */ /* 0x000fea0003800000 */
[----:B--2---:R-:W0:Y:S02]  /*53c0*/  LDG.E.U8 R157, desc[UR36][R4.64+0x20] ;  /* 0x00002024049d7981 */ /* 0x004e24000c1e1100 */
[----:B0-----:R-:W-:-:S05]  /*53d0*/  PRMT R9, R157, 0x8880, RZ ;  /* 0x000088809d097816 */ /* 0x001fca00000000ff */
[----:B------:R-:W-:-:S07]  /*53e0*/  IMAD R22, R9, R156, RZ ;  /* 0x0000009c09167224 */ /* 0x000fce00078e02ff */
.L_x_197:
[----:B------:R-:W-:Y:S05]  /*53f0*/  BSYNC B1 ;  /* 0x0000000000017941 */ /* 0x000fea0003800000 */
.L_x_196:
[----:B0-----:R-:W-:Y:S01]  /*5400*/  @!P5 IMAD R9, R40, R155, R22 ;  /* 0x0000009b2809d224 */ /* 0x001fe200078e0216 */
[----:B------:R-:W-:Y:S04]  /*5410*/  BSSY B1, `(.L_x_198) ;  /* 0x0000006000017945 */ /* 0x000fe80003800000 */
[----:B------:R0:W-:Y:S01]  /*5420*/  @!P5 STG.E.U8 desc[UR36][R6.64+0x20], R9 ;  /* 0x000020090600d986 */ /* 0x0001e2000c101124 */
[----:B------:R-:W-:Y:S05]  /*5430*/  @P1 BRA `(.L_x_199) ;  /* 0x00000000000c1947 */ /* 0x000fea0003800000 */
[----:B--2---:R-:W0:Y:S02]  /*5440*/  LDG.E.U8 R157, desc[UR36][R4.64+0x21] ;  /* 0x00002124049d7981 */ /* 0x004e24000c1e1100 */
[----:B0-----:R-:W-:-:S05]  /*5450*/  PRMT R9, R157, 0x8880, RZ ;  /* 0x000088809d097816 */ /* 0x001fca00000000ff */
[----:B------:R-:W-:-:S07]  /*5460*/  IMAD R22, R9, R156, RZ ;  /* 0x0000009c09167224 */ /* 0x000fce00078e02ff */
.L_x_199:
[----:B------:R-:W-:Y:S05]  /*5470*/  BSYNC B1 ;  /* 0x0000000000017941 */ /* 0x000fea0003800000 */
.L_x_198:
        /* <DEDUP_REMOVED lines=11> */
.L_x_201:
[----:B------:R-:W-:Y:S05]  /*5530*/  BSYNC B1 ;  /* 0x0000000000017941 */ /* 0x000fea0003800000 */
.L_x_200:
[----:B0-----:R-:W-:Y:S01]  /*5540*/  @!P4 IMAD R9, R42, R155, R22 ;  /* 0x0000009b2a09c224 */ /* 0x001fe200078e0216 */
[----:B------:R-:W-:Y:S04]  /*5550*/  BSSY B1, `(.L_x_202) ;  /* 0x0000006000017945 */ /* 0x000fe80003800000 */
[----:B------:R0:W-:Y:S01]  /*5560*/  @!P4 STG.E.U8 desc[UR36][R10.64+0x20], R9 ;  /* 0x000020090a00c986 */ /* 0x0001e2000c101124 */
[----:B------:R-:W-:Y:S05]  /*5570*/  @P3 BRA `(.L_x_203) ;  /* 0x00000000000c3947 */ /* 0x000fea0003800000 */
[----:B--2---:R-:W0:Y:S02]  /*5580*/  LDG.E.U8 R157, desc[UR36][R12.64+0x21] ;  /* 0x000021240c9d7981 */ /* 0x004e24000c1e1100 */
[----:B0-----:R-:W-:-:S05]  /*5590*/  PRMT R9, R157, 0x8880, RZ ;  /* 0x000088809d097816 */ /* 0x001fca00000000ff */
[----:B------:R-:W-:-:S07]  /*55a0*/  IMAD R22, R9, R156, RZ ;  /* 0x0000009c09167224 */ /* 0x000fce00078e02ff */
.L_x_203:
[----:B------:R-:W-:Y:S05]  /*55b0*/  BSYNC B1 ;  /* 0x0000000000017941 */ /* 0x000fea0003800000 */
.L_x_202:
[----:B------:R-:W-:Y:S01]  /*55c0*/  @!P3 IMAD R43, R43, R155, R22 ;  /* 0x0000009b2b2bb224 */ /* 0x000fe200078e0216 */
[----:B------:R-:W-:Y:S04]  /*55d0*/  BSSY B1, `(.L_x_204) ;  /* 0x0000006000017945 */ /* 0x000fe80003800000 */
[----:B------:R0:W-:Y:S01]  /*55e0*/  @!P3 STG.E.U8 desc[UR36][R10.64+0x21], R43 ;  /* 0x0000212b0a00b986 */ /* 0x0001e2000c101124 */
[----:B------:R-:W-:Y:S05]  /*55f0*/  @P5 BRA `(.L_x_205) ;  /* 0x00000000000c5947 */ /* 0x000fea0003800000 */
[----:B--2---:R-:W0:Y:S02]  /*5600*/  LDG.E.U8 R157, desc[UR36][R4.64+0x28] ;  /* 0x00002824049d7981 */ /* 0x004e24000c1e1100 */
[----:B0-----:R-:W-:-:S05]  /*5610*/  PRMT R9, R157, 0x8880, RZ ;  /* 0x000088809d097816 */ /* 0x001fca00000000ff */
[----:B------:R-:W-:-:S07]  /*5620*/  IMAD R22, R9, R156, RZ ;  /* 0x0000009c09167224 */ /* 0x000fce00078e02ff */
.L_x_205:
[----:B------:R-:W-:Y:S05]  /*5630*/  BSYNC B1 ;  /* 0x0000000000017941 */ /* 0x000fea0003800000 */
.L_x_204:
[----:B0-----:R-:W-:Y:S01]  /*5640*/  @!P5 IMAD R9, R44, R155, R22 ;  /* 0x0000009b2c09d224 */ /* 0x001fe200078e0216 */
[----:B------:R-:W-:Y:S04]  /*5650*/  BSSY B1, `(.L_x_206) ;  /* 0x0000006000017945 */ /* 0x000fe80003800000 */
[----:B------:R0:W-:Y:S01]  /*5660*/  @!P5 STG.E.U8 desc[UR36][R6.64+0x28], R9 ;  /* 0x000028090600d986 */ /* 0x0001e2000c101124 */
[----:B------:R-:W-:Y:S05]  /*5670*/  @P1 BRA `(.L_x_207) ;  /* 0x00000000000c1947 */ /* 0x000fea0003800000 */
[----:B--2---:R-:W0:Y:S02]  /*5680*/  LDG.E.U8 R157, desc[UR36][R4.64+0x29] ;  /* 0x00002924049d7981 */ /* 0x004e24000c1e1100 */
[----:B0-----:R-:W-:-:S05]  /*5690*/  PRMT R9, R157, 0x8880, RZ ;  /* 0x000088809d097816 */ /* 0x001fca00000000ff */
[----:B------:R-:W-:-:S07]  /*56a0*/  IMAD R22, R9, R156, RZ ;  /* 0x0000009c09167224 */ /* 0x000fce00078e02ff */
.L_x_207:
[----:B------:R-:W-:Y:S05]  /*56b0*/  BSYNC B1 ;  /* 0x0000000000017941 */ /* 0x000fea0003800000 */
.L_x_206:
        /* <DEDUP_REMOVED lines=11> */
.L_x_209:
[----:B------:R-:W-:Y:S05]  /*5770*/  BSYNC B1 ;  /* 0x0000000000017941 */ /* 0x000fea0003800000 */
.L_x_208:
[----:B0-----:R-:W-:Y:S01]  /*5780*/  @!P4 IMAD R9, R46, R155, R22 ;  /* 0x0000009b2e09c224 */ /* 0x001fe200078e0216 */
[----:B------:R-:W-:Y:S04]  /*5790*/  BSSY B1, `(.L_x_210) ;  /* 0x0000006000017945 */ /* 0x000fe80003800000 */
[----:B------:R0:W-:Y:S01]  /*57a0*/  @!P4 STG.E.U8 desc[UR36][R10.64+0x28], R9 ;  /* 0x000028090a00c986 */ /* 0x0001e2000c101124 */
[----:B------:R-:W-:Y:S05]  /*57b0*/  @P3 BRA `(.L_x_211) ;  /* 0x00000000000c3947 */ /* 0x000fea0003800000 */
[----:B--2---:R-:W0:Y:S02]  /*57c0*/  LDG.E.U8 R157, desc[UR36][R12.64+0x29] ;  /* 0x000029240c9d7981 */ /* 0x004e24000c1e1100 */
[----:B0-----:R-:W-:-:S05]  /*57d0*/  PRMT R9, R157, 0x8880, RZ ;  /* 0x000088809d097816 */ /* 0x001fca00000000ff */
[----:B------:R-:W-:-:S07]  /*57e0*/  IMAD R22, R9, R156, RZ ;  /* 0x0000009c09167224 */ /* 0x000fce00078e02ff */
.L_x_211:
[----:B------:R-:W-:Y:S05]  /*57f0*/  BSYNC B1 ;  /* 0x0000000000017941 */ /* 0x000fea0003800000 */
.L_x_210:
[----:B------:R-:W-:Y:S01]  /*5800*/  @!P3 IMAD R47, R47, R155, R22 ;  /* 0x0000009b2f2fb224 */ /* 0x000fe200078e0216 */
[----:B------:R-:W-:Y:S04]  /*5810*/  BSSY B1, `(.L_x_212) ;  /* 0x0000006000017945 */ /* 0x000fe80003800000 */
[----:B------:R0:W-:Y:S01]  /*5820*/  @!P3 STG.E.U8 desc[UR36][R10.64+0x29], R47 ;  /* 0x0000292f0a00b986 */ /* 0x0001e2000c101124 */
[----:B------:R-:W-:Y:S05]  /*5830*/  @P5 BRA `(.L_x_213) ;  /* 0x00000000000c5947 */ /* 0x000fea0003800000 */
[----:B--2---:R-:W0:Y:S02]  /*5840*/  LDG.E.U8 R157, desc[UR36][R4.64+0x30] ;  /* 0x00003024049d7981 */ /* 0x004e24000c1e1100 */
[----:B0-----:R-:W-:-:S05]  /*5850*/  PRMT R9, R157, 0x8880, RZ ;  /* 0x000088809d097816 */ /* 0x001fca00000000ff */
[----:B------:R-:W-:-:S07]  /*5860*/  IMAD R22, R9, R156, RZ ;  /* 0x0000009c09167224 */ /* 0x000fce00078e02ff */
.L_x_213:
[----:B------:R-:W-:Y:S05]  /*5870*/  BSYNC B1 ;  /* 0x0000000000017941 */ /* 0x000fea0003800000 */
.L_x_212:
[----:B0-----:R-:W-:Y:S01]  /*5880*/  @!P5 IMAD R9, R48, R155, R22 ;  /* 0x0000009b3009d224 */ /* 0x001fe200078e0216 */
[----:B------:R-:W-:Y:S04]  /*5890*/  BSSY B1, `(.L_x_214) ;  /* 0x0000006000017945 */ /* 0x000fe80003800000 */
[----:B------:R0:W-:Y:S01]  /*58a0*/  @!P5 STG.E.U8 desc[UR36][R6.64+0x30], R9 ;  /* 0x000030090600d986 */ /* 0x0001e2000c101124 */
[----:B------:R-:W-:Y:S05]  /*58b0*/  @P1 BRA `(.L_x_215) ;  /* 0x00000000000c1947 */ /* 0x000fea0003800000 */
[----:B--2---:R-:W0:Y:S02]  /*58c0*/  LDG.E.U8 R157, desc[UR36][R4.64+0x31] ;  /* 0x00003124049d7981 */ /* 0x004e24000c1e1100 */
[----:B0-----:R-:W-:-:S05]  /*58d0*/  PRMT R9, R157, 0x8880, RZ ;  /* 0x000088809d097816 */ /* 0x001fca00000000ff */
[----:B------:R-:W-:-:S07]  /*58e0*/  IMAD R22, R9, R156, RZ ;  /* 0x0000009c09167224 */ /* 0x000fce00078e02ff */
.L_x_215:
[----:B------:R-:W-:Y:S05]  /*58f0*/  BSYNC B1 ;  /* 0x0000000000017941 */ /* 0x000fea0003800000 */
.L_x_214:
        /* <DEDUP_REMOVED lines=11> */
.L_x_217:
[----:B------:R-:W-:Y:S05]  /*59b0*/  BSYNC B1 ;  /* 0x0000000000017941 */ /* 0x000fea0003800000 */
.L_x_216:
[----:B0-----:R-:W-:Y:S01]  /*59c0*/  @!P4 IMAD R9, R50, R155, R22 ;  /* 0x0000009b3209c224 */ /* 0x001fe200078e0216 */
[----:B------:R-:W-:Y:S04]  /*59d0*/  BSSY B1, `(.L_x_218) ;  /* 0x0000006000017945 */ /* 0x000fe80003800000 */
[----:B------:R0:W-:Y:S01]  /*59e0*/  @!P4 STG.E.U8 desc[UR36][R10.64+0x30], R9 ;  /* 0x000030090a00c986 */ /* 0x0001e2000c101124 */
[----:B------:R-:W-:Y:S05]  /*59f0*/  @P3 BRA `(.L_x_219) ;  /* 0x00000000000c3947 */ /* 0x000fea0003800000 */
[----:B--2---:R-:W0:Y:S02]  /*5a00*/  LDG.E.U8 R157, desc[UR36][R12.64+0x31] ;  /* 0x000031240c9d7981 */ /* 0x004e24000c1e1100 */
[----:B0-----:R-:W-:-:S05]  /*5a10*/  PRMT R9, R157, 0x8880, RZ ;  /* 0x000088809d097816 */ /* 0x001fca00000000ff */
[----:B------:R-:W-:-:S07]  /*5a20*/  IMAD R22, R9, R156, RZ ;  /* 0x0000009c09167224 */ /* 0x000fce00078e02ff */
.L_x_219:
[----:B------:R-:W-:Y:S05]  /*5a30*/  BSYNC B1 ;  /* 0x0000000000017941 */ /* 0x000fea0003800000 */
.L_x_218:
[----:B------:R-:W-:Y:S01]  /*5a40*/  @!P3 IMAD R51, R51, R155, R22 ;  /* 0x0000009b3333b224 */ /* 0x000fe200078e0216 */
[----:B------:R-:W-:Y:S04]  /*5a50*/  BSSY B1, `(.L_x_220) ;  /* 0x0000006000017945 */ /* 0x000fe80003800000 */
[----:B------:R0:W-:Y:S01]  /*5a60*/  @!P3 STG.E.U8 desc[UR36][R10.64+0x31], R51 ;  /* 0x000031330a00b986 */ /* 0x0001e2000c101124 */
[----:B------:R-:W-:Y:S05]  /*5a70*/  @P5 BRA `(.L_x_221) ;  /* 0x00000000000c5947 */ /* 0x000fea0003800000 */
[----:B--2---:R-:W0:Y:S02]  /*5a80*/  LDG.E.U8 R157, desc[UR36][R4.64+0x38] ;  /* 0x00003824049d7981 */ /* 0x004e24000c1e1100 */
[----:B0-----:R-:W-:-:S05]  /*5a90*/  PRMT R9, R157, 0x8880, RZ ;  /* 0x000088809d097816 */ /* 0x001fca00000000ff */
[----:B------:R-:W-:-:S07]  /*5aa0*/  IMAD R22, R9, R156, RZ ;  /* 0x0000009c09167224 */ /* 0x000fce00078e02ff */
.L_x_221:
[----:B------:R-:W-:Y:S05]  /*5ab0*/  BSYNC B1 ;  /* 0x0000000000017941 */ /* 0x000fea0003800000 */
.L_x_220:
[----:B0-----:R-:W-:Y:S01]  /*5ac0*/  @!P5 IMAD R9, R52, R155, R22 ;  /* 0x0000009b3409d224 */ /* 0x001fe200078e0216 */
[----:B------:R-:W-:Y:S04]  /*5ad0*/  BSSY B1, `(.L_x_222) ;  /* 0x0000006000017945 */ /* 0x000fe80003800000 */
[----:B------:R0:W-:Y:S01]  /*5ae0*/  @!P5 STG.E.U8 desc[UR36][R6.64+0x38], R9 ;  /* 0x000038090600d986 */ /* 0x0001e2000c101124 */
[----:B------:R-:W-:Y:S05]  /*5af0*/  @P1 BRA `(.L_x_223) ;  /* 0x00000000000c1947 */ /* 0x000fea0003800000 */
[----:B--2---:R-:W0:Y:S02]  /*5b00*/  LDG.E.U8 R157, desc[UR36][R4.64+0x39] ;  /* 0x00003924049d7981 */ /* 0x004e24000c1e1100 */
[----:B0-----:R-:W-:-:S05]  /*5b10*/  PRMT R9, R157, 0x8880, RZ ;  /* 0x000088809d097816 */ /* 0x001fca00000000ff */
[----:B------:R-:W-:-:S07]  /*5b20*/  IMAD R22, R9, R156, RZ ;  /* 0x0000009c09167224 */ /* 0x000fce00078e02ff */
.L_x_223:
[----:B------:R-:W-:Y:S05]  /*5b30*/  BSYNC B1 ;  /* 0x0000000000017941 */ /* 0x000fea0003800000 */
.L_x_222:
        /* <DEDUP_REMOVED lines=11> */
.L_x_225:
[----:B------:R-:W-:Y:S05]  /*5bf0*/  BSYNC B1 ;  /* 0x0000000000017941 */ /* 0x000fea0003800000 */
.L_x_224:
[----:B0-----:R-:W-:Y:S01]  /*5c00*/  @!P4 IMAD R9, R54, R155, R22 ;  /* 0x0000009b3609c224 */ /* 0x001fe200078e0216 */
[----:B------:R-:W-:Y:S04]  /*5c10*/  BSSY B1, `(.L_x_226) ;  /* 0x0000006000017945 */ /* 0x000fe80003800000 */
[----:B------:R0:W-:Y:S01]  /*5c20*/  @!P4 STG.E.U8 desc[UR36][R10.64+0x38], R9 ;  /* 0x000038090a00c986 */ /* 0x0001e2000c101124 */
[----:B------:R-:W-:Y:S05]  /*5c30*/  @P3 BRA `(.L_x_227) ;  /* 0x00000000000c3947 */ /* 0x000fea0003800000 */
[----:B--2---:R-:W0:Y:S02]  /*5c40*/  LDG.E.U8 R157, desc[UR36][R12.64+0x39] ;  /* 0x000039240c9d7981 */ /* 0x004e24000c1e1100 */
[----:B0-----:R-:W-:-:S05]  /*5c50*/  PRMT R9, R157, 0x8880, RZ ;  /* 0x000088809d097816 */ /* 0x001fca00000000ff */
[----:B------:R-:W-:-:S07]  /*5c60*/  IMAD R22, R9, R156, RZ ;  /* 0x0000009c09167224 */ /* 0x000fce00078e02ff */
.L_x_227:
[----:B------:R-:W-:Y:S05]  /*5c70*/  BSYNC B1 ;  /* 0x0000000000017941 */ /* 0x000fea0003800000 */
.L_x_226:
[----:B------:R-:W-:Y:S01]  /*5c80*/  @!P3 IMAD R55, R55, R155, R22 ;  /* 0x0000009b3737b224 */ /* 0x000fe200078e0216 */
[----:B------:R-:W-:Y:S04]  /*5c90*/  BSSY B1, `(.L_x_228) ;  /* 0x0000006000017945 */ /* 0x000fe80003800000 */
[----:B------:R0:W-:Y:S01]  /*5ca0*/  @!P3 STG.E.U8 desc[UR36][R10.64+0x39], R55 ;  /* 0x000039370a00b986 */ /* 0x0001e2000c101124 */
[----:B------:R-:W-:Y:S05]  /*5cb0*/  @P5 BRA `(.L_x_229) ;  /* 0x00000000000c5947 */ /* 0x000fea0003800000 */
[----:B--2---:R-:W0:Y:S02]  /*5cc0*/  LDG.E.U8 R157, desc[UR36][R4.64+0x40] ;  /* 0x00004024049d7981 */ /* 0x004e24000c1e1100 */
[----:B0-----:R-:W-:-:S05]  /*5cd0*/  PRMT R9, R157, 0x8880, RZ ;  /* 0x000088809d097816 */ /* 0x001fca00000000ff */
[----:B------:R-:W-:-:S07]  /*5ce0*/  IMAD R22, R9, R156, RZ ;  /* 0x0000009c09167224 */ /* 0x000fce00078e02ff */
.L_x_229:
[----:B------:R-:W-:Y:S05]  /*5cf0*/  BSYNC B1 ;  /* 0x0000000000017941 */ /* 0x000fea0003800000 */
.L_x_228:
[----:B0-----:R-:W-:Y:S01]  /*5d00*/  @!P5 IMAD R9, R56, R155, R22 ;  /* 0x0000009b3809d224 */ /* 0x001fe200078e0216 */
[----:B------:R-:W-:Y:S04]  /*5d10*/  BSSY B1, `(.L_x_230) ;  /* 0x0000006000017945 */ /* 0x000fe80003800000 */
[----:B------:R0:W-:Y:S01]  /*5d20*/  @!P5 STG.E.U8 desc[UR36][R6.64+0x40], R9 ;  /* 0x000040090600d986 */ /* 0x0001e2000c101124 */
[----:B------:R-:W-:Y:S05]  /*5d30*/  @P1 BRA `(.L_x_231) ;  /* 0x00000000000c1947 */ /* 0x000fea0003800000 */
[----:B--2---:R-:W0:Y:S02]  /*5d40*/  LDG.E.U8 R157, desc[UR36][R4.64+0x41] ;  /* 0x00004124049d7981 */ /* 0x004e24000c1e1100 */
[----:B0-----:R-:W-:-:S05]  /*5d50*/  PRMT R9, R157, 0x8880, RZ ;  /* 0x000088809d097816 */ /* 0x001fca00000000ff */
[----:B------:R-:W-:-:S07]  /*5d60*/  IMAD R22, R9, R156, RZ ;  /* 0x0000009c09167224 */ /* 0x000fce00078e02ff */
.L_x_231:
[----:B------:R-:W-:Y:S05]  /*5d70*/  BSYNC B1 ;  /* 0x0000000000017941 */ /* 0x000fea0003800000 */
.L_x_230:
        /* <DEDUP_REMOVED lines=11> */
.L_x_233:
[----:B------:R-:W-:Y:S05]  /*5e30*/  BSYNC B1 ;  /* 0x0000000000017941 */ /* 0x000fea0003800000 */
.L_x_232:
[----:B0-----:R-:W-:Y:S01]  /*5e40*/  @!P4 IMAD R9, R58, R155, R22 ;  /* 0x0000009b3a09c224 */ /* 0x001fe200078e0216 */
[----:B------:R-:W-:Y:S04]  /*5e50*/  BSSY B1, `(.L_x_234) ;  /* 0x0000006000017945 */ /* 0x000fe80003800000 */
[----:B------:R0:W-:Y:S01]  /*5e60*/  @!P4 STG.E.U8 desc[UR36][R10.64+0x40], R9 ;  /* 0x000040090a00c986 */ /* 0x0001e2000c101124 */
[----:B------:R-:W-:Y:S05]  /*5e70*/  @P3 BRA `(.L_x_235) ;  /* 0x00000000000c3947 */ /* 0x000fea0003800000 */
[----:B--2---:R-:W0:Y:S02]  /*5e80*/  LDG.E.U8 R157, desc[UR36][R12.64+0x41] ;  /* 0x000041240c9d7981 */ /* 0x004e24000c1e1100 */
[----:B0-----:R-:W-:-:S05]  /*5e90*/  PRMT R9, R157, 0x8880, RZ ;  /* 0x000088809d097816 */ /* 0x001fca00000000ff */
[----:B------:R-:W-:-:S07]  /*5ea0*/  IMAD R22, R9, R156, RZ ;  /* 0x0000009c09167224 */ /* 0x000fce00078e02ff */
.L_x_235:
[----:B------:R-:W-:Y:S05]  /*5eb0*/  BSYNC B1 ;  /* 0x0000000000017941 */ /* 0x000fea0003800000 */
.L_x_234:
[----:B------:R-:W-:Y:S01]  /*5ec0*/  @!P3 IMAD R59, R59, R155, R22 ;  /* 0x0000009b3b3bb224 */ /* 0x000fe200078e0216 */
[----:B------:R-:W-:Y:S04]  /*5ed0*/  BSSY B1, `(.L_x_236) ;  /* 0x0000006000017945 */ /* 0x000fe80003800000 */
[----:B------:R0:W-:Y:S01]  /*5ee0*/  @!P3 STG.E.U8 desc[UR36][R10.64+0x41], R59 ;  /* 0x0000413b0a00b986 */ /* 0x0001e2000c101124 */
[----:B------:R-:W-:Y:S05]  /*5ef0*/  @P5 BRA `(.L_x_237) ;  /* 0x00000000000c5947 */ /* 0x000fea0003800000 */
[----:B--2---:R-:W0:Y:S02]  /*5f00*/  LDG.E.U8 R157, desc[UR36][R4.64+0x48] ;  /* 0x00004824049d7981 */ /* 0x004e24000c1e1100 */
[----:B0-----:R-:W-:-:S05]  /*5f10*/  PRMT R9, R157, 0x8880, RZ ;  /* 0x000088809d097816 */ /* 0x001fca00000000ff */
[----:B------:R-:W-:-:S07]  /*5f20*/  IMAD R22, R9, R156, RZ ;  /* 0x0000009c09167224 */ /* 0x000fce00078e02ff */
.L_x_237:
[----:B------:R-:W-:Y:S05]  /*5f30*/  BSYNC B1 ;  /* 0x0000000000017941 */ /* 0x000fea0003800000 */
.L_x_236:
[----:B0-----:R-:W-:Y:S01]  /*5f40*/  @!P5 IMAD R9, R60, R155, R22 ;  /* 0x0000009b3c09d224 */ /* 0x001fe200078e0216 */
[----:B------:R-:W-:Y:S04]  /*5f50*/  BSSY B1, `(.L_x_238) ;  /* 0x0000006000017945 */ /* 0x000fe80003800000 */
[----:B------:R0:W-:Y:S01]  /*5f60*/  @!P5 STG.E.U8 desc[UR36][R6.64+0x48], R9 ;  /* 0x000048090600d986 */ /* 0x0001e2000c101124 */
[----:B------:R-:W-:Y:S05]  /*5f70*/  @P1 BRA `(.L_x_239) ;  /* 0x00000000000c1947 */ /* 0x000fea0003800000 */
[----:B--2---:R-:W0:Y:S02]  /*5f80*/  LDG.E.U8 R157, desc[UR36][R4.64+0x49] ;  /* 0x00004924049d7981 */ /* 0x004e24000c1e1100 */
[----:B0-----:R-:W-:-:S05]  /*5f90*/  PRMT R9, R157, 0x8880, RZ ;  /* 0x000088809d097816 */ /* 0x001fca00000000ff */
[----:B------:R-:W-:-:S07]  /*5fa0*/  IMAD R22, R9, R156, RZ ;  /* 0x0000009c09167224 */ /* 0x000fce00078e02ff */
.L_x_239:
[----:B------:R-:W-:Y:S05]  /*5fb0*/  BSYNC B1 ;  /* 0x0000000000017941 */ /* 0x000fea0003800000 */
.L_x_238:
        /* <DEDUP_REMOVED lines=11> */
.L_x_241:
[----:B------:R-:W-:Y:S05]  /*6070*/  BSYNC B1 ;  /* 0x0000000000017941 */ /* 0x000fea0003800000 */
.L_x_240:
[----:B0-----:R-:W-:Y:S01]  /*6080*/  @!P4 IMAD R9, R62, R155, R22 ;  /* 0x0000009b3e09c224 */ /* 0x001fe200078e0216 */
[----:B------:R-:W-:Y:S04]  /*6090*/  BSSY B1, `(.L_x_242) ;  /* 0x0000006000017945 */ /* 0x000fe80003800000 */
[----:B------:R0:W-:Y:S01]  /*60a0*/  @!P4 STG.E.U8 desc[UR36][R10.64+0x48], R9 ;  /* 0x000048090a00c986 */ /* 0x0001e2000c101124 */
[----:B------:R-:W-:Y:S05]  /*60b0*/  @P3 BRA `(.L_x_243) ;  /* 0x00000000000c3947 */ /* 0x000fea0003800000 */
[----:B--2---:R-:W0:Y:S02]  /*60c0*/  LDG.E.U8 R157, desc[UR36][R12.64+0x49] ;  /* 0x000049240c9d7981 */ /* 0x004e24000c1e1100 */
[----:B0-----:R-:W-:-:S05]  /*60d0*/  PRMT R9, R157, 0x8880, RZ ;  /* 0x000088809d097816 */ /* 0x001fca00000000ff */
[----:B------:R-:W-:-:S07]  /*60e0*/  IMAD R22, R9, R156, RZ ;  /* 0x0000009c09167224 */ /* 0x000fce00078e02ff */
.L_x_243:
[----:B------:R-:W-:Y:S05]  /*60f0*/  BSYNC B1 ;  /* 0x0000000000017941 */ /* 0x000fea0003800000 */
.L_x_242:
[----:B------:R-:W-:Y:S01]  /*6100*/  @!P3 IMAD R63, R63, R155, R22 ;  /* 0x0000009b3f3fb224 */ /* 0x000fe200078e0216 */
[----:B------:R-:W-:Y:S04]  /*6110*/  BSSY B1, `(.L_x_244) ;  /* 0x0000006000017945 */ /* 0x000fe80003800000 */
[----:B------:R0:W-:Y:S01]  /*6120*/  @!P3 STG.E.U8 desc[UR36][R10.64+0x49], R63 ;  /* 0x0000493f0a00b986 */ /* 0x0001e2000c101124 */
[----:B------:R-:W-:Y:S05]  /*6130*/  @P5 BRA `(.L_x_245) ;  /* 0x00000000000c5947 */ /* 0x000fea0003800000 */
[----:B--2---:R-:W0:Y:S02]  /*6140*/  LDG.E.U8 R157, desc[UR36][R4.64+0x50] ;  /* 0x00005024049d7981 */ /* 0x004e24000c1e1100 */
[----:B0-----:R-:W-:-:S05]  /*6150*/  PRMT R9, R157, 0x8880, RZ ;  /* 0x000088809d097816 */ /* 0x001fca00000000ff */
[----:B------:R-:W-:-:S07]  /*6160*/  IMAD R22, R9, R156, RZ ;  /* 0x0000009c09167224 */ /* 0x000fce00078e02ff */
.L_x_245:
[----:B------:R-:W-:Y:S05]  /*6170*/  BSYNC B1 ;  /* 0x0000000000017941 */ /* 0x000fea0003800000 */
.L_x_244:
[----:B0-----:R-:W-:Y:S01]  /*6180*/  @!P5 IMAD R9, R64, R155, R22 ;  /* 0x0000009b4009d224 */ /* 0x001fe200078e0216 */
[----:B------:R-:W-:Y:S04]  /*6190*/  BSSY B1, `(.L_x_246) ;  /* 0x0000006000017945 */ /* 0x000fe80003800000 */
[----:B------:R0:W-:Y:S01]  /*61a0*/  @!P5 STG.E.U8 desc[UR36][R6.64+0x50], R9 ;  /* 0x000050090600d986 */ /* 0x0001e2000c101124 */
[----:B------:R-:W-:Y:S05]  /*61b0*/  @P1 BRA `(.L_x_247) ;  /* 0x00000000000c1947 */ /* 0x000fea0003800000 */
[----:B--2---:R-:W0:Y:S02]  /*61c0*/  LDG.E.U8 R157, desc[UR36][R4.64+0x51] ;  /* 0x00005124049d7981 */ /* 0x004e24000c1e1100 */
[----:B0-----:R-:W-:-:S05]  /*61d0*/  PRMT R9, R157, 0x8880, RZ ;  /* 0x000088809d097816 */ /* 0x001fca00000000ff */
[----:B------:R-:W-:-:S07]  /*61e0*/  IMAD R22, R9, R156, RZ ;  /* 0x0000009c09167224 */ /* 0x000fce00078e02ff */
.L_x_247:
[----:B------:R-:W-:Y:S05]  /*61f0*/  BSYNC B1 ;  /* 0x0000000000017941 */ /* 0x000fea0003800000 */
.L_x_246:
        /* <DEDUP_REMOVED lines=11> */
.L_x_249:
[----:B------:R-:W-:Y:S05]  /*62b0*/  BSYNC B1 ;  /* 0x0000000000017941 */ /* 0x000fea0003800000 */
.L_x_248:
[----:B0-----:R-:W-:Y:S01]  /*62c0*/  @!P4 IMAD R9, R66, R155, R22 ;  /* 0x0000009b4209c224 */ /* 0x001fe200078e0216 */
[----:B------:R-:W-:Y:S04]  /*62d0*/  BSSY B1, `(.L_x_250) ;  /* 0x0000006000017945 */ /* 0x000fe80003800000 */
[----:B------:R0:W-:Y:S01]  /*62e0*/  @!P4 STG.E.U8 desc[UR36][R10.64+0x50], R9 ;  /* 0x000050090a00c986 */ /* 0x0001e2000c101124 */
[----:B------:R-:W-:Y:S05]  /*62f0*/  @P3 BRA `(.L_x_251) ;  /* 0x00000000000c3947 */ /* 0x000fea0003800000 */
[----:B--2---:R-:W0:Y:S02]  /*6300*/  LDG.E.U8 R157, desc[UR36][R12.64+0x51] ;  /* 0x000051240c9d7981 */ /* 0x004e24000c1e1100 */
[----:B0-----:R-:W-:-:S05]  /*6310*/  PRMT R9, R157, 0x8880, RZ ;  /* 0x000088809d097816 */ /* 0x001fca00000000ff */
[----:B------:R-:W-:-:S07]  /*6320*/  IMAD R22, R9, R156, RZ ;  /* 0x0000009c09167224 */ /* 0x000fce00078e02ff */
.L_x_251:
[----:B------:R-:W-:Y:S05]  /*6330*/  BSYNC B1 ;  /* 0x0000000000017941 */ /* 0x000fea0003800000 */
.L_x_250:
[----:B------:R-:W-:Y:S01]  /*6340*/  @!P3 IMAD R67, R67, R155, R22 ;  /* 0x0000009b4343b224 */ /* 0x000fe200078e0216 */
[----:B------:R-:W-:Y:S04]  /*6350*/  BSSY B1, `(.L_x_252) ;  /* 0x0000006000017945 */ /* 0x000fe80003800000 */
[----:B------:R0:W-:Y:S01]  /*6360*/  @!P3 STG.E.U8 desc[UR36][R10.64+0x51], R67 ;  /* 0x000051430a00b986 */ /* 0x0001e2000c101124 */
[----:B------:R-:W-:Y:S05]  /*6370*/  @P5 BRA `(.L_x_253) ;  /* 0x00000000000c5947 */ /* 0x000fea0003800000 */
[----:B--2---:R-:W0:Y:S02]  /*6380*/  LDG.E.U8 R157, desc[UR36][R4.64+0x58] ;  /* 0x00005824049d7981 */ /* 0x004e24000c1e1100 */
[----:B0-----:R-:W-:-:S05]  /*6390*/  PRMT R9, R157, 0x8880, RZ ;  /* 0x000088809d097816 */ /* 0x001fca00000000ff */
[----:B------:R-:W-:-:S07]  /*63a0*/  IMAD R22, R9, R156, RZ ;  /* 0x0000009c09167224 */ /* 0x000fce00078e02ff */
.L_x_253:
[----:B------:R-:W-:Y:S05]  /*63b0*/  BSYNC B1 ;  /* 0x0000000000017941 */ /* 0x000fea0003800000 */
.L_x_252:
[----:B0-----:R-:W-:Y:S01]  /*63c0*/  @!P5 IMAD R9, R68, R155, R22 ;  /* 0x0000009b4409d224 */ /* 0x001fe200078e0216 */
[----:B------:R-:W-:Y:S04]  /*63d0*/  BSSY B1, `(.L_x_254) ;  /* 0x0000006000017945 */ /* 0x000fe80003800000 */
[----:B------:R0:W-:Y:S01]  /*63e0*/  @!P5 STG.E.U8 desc[UR36][R6.64+0x58], R9 ;  /* 0x000058090600d986 */ /* 0x0001e2000c101124 */
[----:B------:R-:W-:Y:S05]  /*63f0*/  @P1 BRA `(.L_x_255) ;  /* 0x00000000000c1947 */ /* 0x000fea0003800000 */
[----:B--2---:R-:W0:Y:S02]  /*6400*/  LDG.E.U8 R157, desc[UR36][R4.64+0x59] ;  /* 0x00005924049d7981 */ /* 0x004e24000c1e1100 */
[----:B0-----:R-:W-:-:S05]  /*6410*/  PRMT R9, R157, 0x8880, RZ ;  /* 0x000088809d097816 */ /* 0x001fca00000000ff */
[----:B------:R-:W-:-:S07]  /*6420*/  IMAD R22, R9, R156, RZ ;  /* 0x0000009c09167224 */ /* 0x000fce00078e02ff */
.L_x_255:
[----:B------:R-:W-:Y:S05]  /*6430*/  BSYNC B1 ;  /* 0x0000000000017941 */ /* 0x000fea0003800000 */
.L_x_254:
        /* <DEDUP_REMOVED lines=11> */
.L_x_257:
[----:B------:R-:W-:Y:S05]  /*64f0*/  BSYNC B1 ;  /* 0x0000000000017941 */ /* 0x000fea0003800000 */
.L_x_256:
[----:B0-----:R-:W-:Y:S01]  /*6500*/  @!P4 IMAD R9, R70, R155, R22 ;  /* 0x0000009b4609c224 */ /* 0x001fe200078e0216 */
[----:B------:R-:W-:Y:S04]  /*6510*/  BSSY B1, `(.L_x_258) ;  /* 0x0000006000017945 */ /* 0x000fe80003800000 */
[----:B------:R0:W-:Y:S01]  /*6520*/  @!P4 STG.E.U8 desc[UR36][R10.64+0x58], R9 ;  /* 0x000058090a00c986 */ /* 0x0001e2000c101124 */
[----:B------:R-:W-:Y:S05]  /*6530*/  @P3 BRA `(.L_x_259) ;  /* 0x00000000000c3947 */ /* 0x000fea0003800000 */
[----:B--2---:R-:W0:Y:S02]  /*6540*/  LDG.E.U8 R157, desc[UR36][R12.64+0x59] ;  /* 0x000059240c9d7981 */ /* 0x004e24000c1e1100 */
[----:B0-----:R-:W-:-:S05]  /*6550*/  PRMT R9, R157, 0x8880, RZ ;  /* 0x000088809d097816 */ /* 0x001fca00000000ff */
[----:B------:R-:W-:-:S07]  /*6560*/  IMAD R22, R9, R156, RZ ;  /* 0x0000009c09167224 */ /* 0x000fce00078e02ff */
.L_x_259:
[----:B------:R-:W-:Y:S05]  /*6570*/  BSYNC B1 ;  /* 0x0000000000017941 */ /* 0x000fea0003800000 */
.L_x_258:
[----:B------:R-:W-:Y:S01]  /*6580*/  @!P3 IMAD R71, R71, R155, R22 ;  /* 0x0000009b4747b224 */ /* 0x000fe200078e0216 */
[----:B------:R-:W-:Y:S04]  /*6590*/  BSSY B1, `(.L_x_260) ;  /* 0x0000006000017945 */ /* 0x000fe80003800000 */
[----:B------:R0:W-:Y:S01]  /*65a0*/  @!P3 STG.E.U8 desc[UR36][R10.64+0x59], R71 ;  /* 0x000059470a00b986 */ /* 0x0001e2000c101124 */
[----:B------:R-:W-:Y:S05]  /*65b0*/  @P5 BRA `(.L_x_261) ;  /* 0x00000000000c5947 */ /* 0x000fea0003800000 */
[----:B--2---:R-:W0:Y:S02]  /*65c0*/  LDG.E.U8 R157, desc[UR36][R4.64+0x60] ;  /* 0x00006024049d7981 */ /* 0x004e24000c1e1100 */
[----:B0-----:R-:W-:-:S05]  /*65d0*/  PRMT R9, R157, 0x8880, RZ ;  /* 0x000088809d097816 */ /* 0x001fca00000000ff */
[----:B------:R-:W-:-:S07]  /*65e0*/  IMAD R22, R9, R156, RZ ;  /* 0x0000009c09167224 */ /* 0x000fce00078e02ff */
.L_x_261:
[----:B------:R-:W-:Y:S05]  /*65f0*/  BSYNC B1 ;  /* 0x0000000000017941 */ /* 0x000fea0003800000 */
.L_x_260:
[----:B0-----:R-:W-:Y:S01]  /*6600*/  @!P5 IMAD R9, R72, R155, R22 ;  /* 0x0000009b4809d224 */ /* 0x001fe200078e0216 */
[----:B------:R-:W-:Y:S04]  /*6610*/  BSSY B1, `(.L_x_262) ;  /* 0x0000006000017945 */ /* 0x000fe80003800000 */
[----:B------:R0:W-:Y:S01]  /*6620*/  @!P5 STG.E.U8 desc[UR36][R6.64+0x60], R9 ;  /* 0x000060090600d986 */ /* 0x0001e2000c101124 */
[----:B------:R-:W-:Y:S05]  /*6630*/  @P1 BRA `(.L_x_263) ;  /* 0x00000000000c1947 */ /* 0x000fea0003800000 */
[----:B--2---:R-:W0:Y:S02]  /*6640*/  LDG.E.U8 R157, desc[UR36][R4.64+0x61] ;  /* 0x00006124049d7981 */ /* 0x004e24000c1e1100 */
[----:B0-----:R-:W-:-:S05]  /*6650*/  PRMT R9, R157, 0x8880, RZ ;  /* 0x000088809d097816 */ /* 0x001fca00000000ff */
[----:B------:R-:W-:-:S07]  /*6660*/  IMAD R22, R9, R156, RZ ;  /* 0x0000009c09167224 */ /* 0x000fce00078e02ff */
.L_x_263:
[----:B------:R-:W-:Y:S05]  /*6670*/  BSYNC B1 ;  /* 0x0000000000017941 */ /* 0x000fea0003800000 */
.L_x_262:
        /* <DEDUP_REMOVED lines=11> */
.L_x_265:
[----:B------:R-:W-:Y:S05]  /*6730*/  BSYNC B1 ;  /* 0x0000000000017941 */ /* 0x000fea0003800000 */
.L_x_264:
[----:B0-----:R-:W-:Y:S01]  /*6740*/  @!P4 IMAD R9, R74, R155, R22 ;  /* 0x0000009b4a09c224 */ /* 0x001fe200078e0216 */
[----:B------:R-:W-:Y:S04]  /*6750*/  BSSY B1, `(.L_x_266) ;  /* 0x0000006000017945 */ /* 0x000fe80003800000 */
[----:B------:R0:W-:Y:S01]  /*6760*/  @!P4 STG.E.U8 desc[UR36][R10.64+0x60], R9 ;  /* 0x000060090a00c986 */ /* 0x0001e2000c101124 */
[----:B------:R-:W-:Y:S05]  /*6770*/  @P3 BRA `(.L_x_267) ;  /* 0x00000000000c3947 */ /* 0x000fea0003800000 */
[----:B--2---:R-:W0:Y:S02]  /*6780*/  LDG.E.U8 R157, desc[UR36][R12.64+0x61] ;  /* 0x000061240c9d7981 */ /* 0x004e24000c1e1100 */
[----:B0-----:R-:W-:-:S05]  /*6790*/  PRMT R9, R157, 0x8880, RZ ;  /* 0x000088809d097816 */ /* 0x001fca00000000ff */
[----:B------:R-:W-:-:S07]  /*67a0*/  IMAD R22, R9, R156, RZ ;  /* 0x0000009c09167224 */ /* 0x000fce00078e02ff */
.L_x_267:
[----:B------:R-:W-:Y:S05]  /*67b0*/  BSYNC B1 ;  /* 0x0000000000017941 */ /* 0x000fea0003800000 */
.L_x_266:
[----:B------:R-:W-:Y:S01]  /*67c0*/  @!P3 IMAD R75, R75, R155, R22 ;  /* 0x0000009b4b4bb224 */ /* 0x000fe200078e0216 */
[----:B------:R-:W-:Y:S04]  /*67d0*/  BSSY B1, `(.L_x_268) ;  /* 0x0000006000017945 */ /* 0x000fe80003800000 */
[----:B------:R0:W-:Y:S01]  /*67e0*/  @!P3 STG.E.U8 desc[UR36][R10.64+0x61], R75 ;  /* 0x0000614b0a00b986 */ /* 0x0001e2000c101124 */
[----:B------:R-:W-:Y:S05]  /*67f0*/  @P5 BRA `(.L_x_269) ;  /* 0x00000000000c5947 */ /* 0x000fea0003800000 */
[----:B--2---:R-:W0:Y:S02]  /*6800*/  LDG.E.U8 R157, desc[UR36][R4.64+0x68] ;  /* 0x00006824049d7981 */ /* 0x004e24000c1e1100 */
[----:B0-----:R-:W-:-:S05]  /*6810*/  PRMT R9, R157, 0x8880, RZ ;  /* 0x000088809d097816 */ /* 0x001fca00000000ff */
[----:B------:R-:W-:-:S07]  /*6820*/  IMAD R22, R9, R156, RZ ;  /* 0x0000009c09167224 */ /* 0x000fce00078e02ff */
.L_x_269:
[----:B------:R-:W-:Y:S05]  /*6830*/  BSYNC B1 ;  /* 0x0000000000017941 */ /* 0x000fea0003800000 */
.L_x_268:
[----:B0-----:R-:W-:Y:S01]  /*6840*/  @!P5 IMAD R9, R76, R155, R22 ;  /* 0x0000009b4c09d224 */ /* 0x001fe200078e0216 */
[----:B------:R-:W-:Y:S04]  /*6850*/  BSSY B1, `(.L_x_270) ;  /* 0x0000006000017945 */ /* 0x000fe80003800000 */
[----:B------:R0:W-:Y:S01]  /*6860*/  @!P5 STG.E.U8 desc[UR36][R6.64+0x68], R9 ;  /* 0x000068090600d986 */ /* 0x0001e2000c101124 */
[----:B------:R-:W-:Y:S05]  /*6870*/  @P1 BRA `(.L_x_271) ;  /* 0x00000000000c1947 */ /* 0x000fea0003800000 */
[----:B--2---:R-:W0:Y:S02]  /*6880*/  LDG.E.U8 R157, desc[UR36][R4.64+0x69] ;  /* 0x00006924049d7981 */ /* 0x004e24000c1e1100 */
[----:B0-----:R-:W-:-:S05]  /*6890*/  PRMT R9, R157, 0x8880, RZ ;  /* 0x000088809d097816 */ /* 0x001fca00000000ff */
[----:B------:R-:W-:-:S07]  /*68a0*/  IMAD R22, R9, R156, RZ ;  /* 0x0000009c09167224 */ /* 0x000fce00078e02ff */
.L_x_271:
[----:B------:R-:W-:Y:S05]  /*68b0*/  BSYNC B1 ;  /* 0x0000000000017941 */ /* 0x000fea0003800000 */
.L_x_270:
        /* <DEDUP_REMOVED lines=11> */
.L_x_273:
[----:B------:R-:W-:Y:S05]  /*6970*/  BSYNC B1 ;  /* 0x0000000000017941 */ /* 0x000fea0003800000 */
.L_x_272:
[----:B0-----:R-:W-:Y:S01]  /*6980*/  @!P4 IMAD R9, R78, R155, R22 ;  /* 0x0000009b4e09c224 */ /* 0x001fe200078e0216 */
[----:B------:R-:W-:Y:S04]  /*6990*/  BSSY B1, `(.L_x_274) ;  /* 0x0000006000017945 */ /* 0x000fe80003800000 */
[----:B------:R0:W-:Y:S01]  /*69a0*/  @!P4 STG.E.U8 desc[UR36][R10.64+0x68], R9 ;  /* 0x000068090a00c986 */ /* 0x0001e2000c101124 */
[----:B------:R-:W-:Y:S05]  /*69b0*/  @P3 BRA `(.L_x_275) ;  /* 0x00000000000c3947 */ /* 0x000fea0003800000 */
[----:B--2---:R-:W0:Y:S02]  /*69c0*/  LDG.E.U8 R157, desc[UR36][R12.64+0x69] ;  /* 0x000069240c9d7981 */ /* 0x004e24000c1e1100 */
[----:B0-----:R-:W-:-:S05]  /*69d0*/  PRMT R9, R157, 0x8880, RZ ;  /* 0x000088809d097816 */ /* 0x001fca00000000ff */
[----:B------:R-:W-:-:S07]  /*69e0*/  IMAD R22, R9, R156, RZ ;  /* 0x0000009c09167224 */ /* 0x000fce00078e02ff */
.L_x_275:
[----:B------:R-:W-:Y:S05]  /*69f0*/  BSYNC B1 ;  /* 0x0000000000017941 */ /* 0x000fea0003800000 */
.L_x_274:
[----:B------:R-:W-:Y:S01]  /*6a00*/  @!P3 IMAD R79, R79, R155, R22 ;  /* 0x0000009b4f4fb224 */ /* 0x000fe200078e0216 */
[----:B------:R-:W-:Y:S04]  /*6a10*/  BSSY B1, `(.L_x_276) ;  /* 0x0000006000017945 */ /* 0x000fe80003800000 */
[----:B------:R0:W-:Y:S01]  /*6a20*/  @!P3 STG.E.U8 desc[UR36][R10.64+0x69], R79 ;  /* 0x0000694f0a00b986 */ /* 0x0001e2000c101124 */
[----:B------:R-:W-:Y:S05]  /*6a30*/  @P5 BRA `(.L_x_277) ;  /* 0x00000000000c5947 */ /* 0x000fea0003800000 */
[----:B--2---:R-:W0:Y:S02]  /*6a40*/  LDG.E.U8 R157, desc[UR36][R4.64+0x70] ;  /* 0x00007024049d7981 */ /* 0x004e24000c1e1100 */
[----:B0-----:R-:W-:-:S05]  /*6a50*/  PRMT R9, R157, 0x8880, RZ ;  /* 0x000088809d097816 */ /* 0x001fca00000000ff */
[----:B------:R-:W-:-:S07]  /*6a60*/  IMAD R22, R9, R156, RZ ;  /* 0x0000009c09167224 */ /* 0x000fce00078e02ff */
.L_x_277:
[----:B------:R-:W-:Y:S05]  /*6a70*/  BSYNC B1 ;  /* 0x0000000000017941 */ /* 0x000fea0003800000 */
.L_x_276:
[----:B0-----:R-:W-:Y:S01]  /*6a80*/  @!P5 IMAD R9, R80, R155, R22 ;  /* 0x0000009b5009d224 */ /* 0x001fe200078e0216 */
[----:B------:R-:W-:Y:S04]  /*6a90*/  BSSY B1, `(.L_x_278) ;  /* 0x0000006000017945 */ /* 0x000fe80003800000 */
[----:B------:R0:W-:Y:S01]  /*6aa0*/  @!P5 STG.E.U8 desc[UR36][R6.64+0x70], R9 ;  /* 0x000070090600d986 */ /* 0x0001e2000c101124 */
[----:B------:R-:W-:Y:S05]  /*6ab0*/  @P1 BRA `(.L_x_279) ;  /* 0x00000000000c1947 */ /* 0x000fea0003800000 */
[----:B--2---:R-:W0:Y:S02]  /*6ac0*/  LDG.E.U8 R157, desc[UR36][R4.64+0x71] ;  /* 0x00007124049d7981 */ /* 0x004e24000c1e1100 */
[----:B0-----:R-:W-:-:S05]  /*6ad0*/  PRMT R9, R157, 0x8880, RZ ;  /* 0x000088809d097816 */ /* 0x001fca00000000ff */
[----:B------:R-:W-:-:S07]  /*6ae0*/  IMAD R22, R9, R156, RZ ;  /* 0x0000009c09167224 */ /* 0x000fce00078e02ff */
.L_x_279:
[----:B------:R-:W-:Y:S05]  /*6af0*/  BSYNC B1 ;  /* 0x0000000000017941 */ /* 0x000fea0003800000 */
.L_x_278:
[----:B------:R-:W-:Y:S01]  /*6b00*/  ISETP.LT.OR P4, PT, R3, 0x71, !P0 ;  /* 0x000000710300780c */ /* 0x000fe20004781670 */
[----:B------:R-:W-:Y:S01]  /*6b10*/  @!P1 IMAD R81, R81, R155, R22 ;  /* 0x0000009b51519224 */ /* 0x000fe200078e0216 */
[----:B------:R-:W-:Y:S01]  /*6b20*/  BSSY B1, `(.L_x_280) ;  /* 0x000000a000017945 */ /* 0x000fe20003800000 */
[C---:B------:R-:W-:Y:S02]  /*6b30*/  ISETP.LT.OR P3, PT, R3.reuse, 0x72, !P0 ;  /* 0x000000720300780c */ /* 0x040fe40004761670 */
        /* <DEDUP_REMOVED lines=8> */
.L_x_281:
[----:B------:R-:W-:Y:S05]  /*6bc0*/  BSYNC B1 ;  /* 0x0000000000017941 */ /* 0x000fea0003800000 */
.L_x_280:
[----:B0-----:R-:W-:Y:S01]  /*6bd0*/  @!P4 IMAD R9, R82, R155, R22 ;  /* 0x0000009b5209c224 */ /* 0x001fe200078e0216 */
[----:B------:R-:W-:Y:S04]  /*6be0*/  BSSY B1, `(.L_x_282) ;  /* 0x0000006000017945 */ /* 0x000fe80003800000 */
[----:B------:R0:W-:Y:S01]  /*6bf0*/  @!P4 STG.E.U8 desc[UR36][R10.64+0x70], R9 ;  /* 0x000070090a00c986 */ /* 0x0001e2000c101124 */
[----:B------:R-:W-:Y:S05]  /*6c00*/  @P3 BRA `(.L_x_283) ;  /* 0x00000000000c3947 */ /* 0x000fea0003800000 */
[----:B--2---:R-:W0:Y:S02]  /*6c10*/  LDG.E.U8 R157, desc[UR36][R12.64+0x71] ;  /* 0x000071240c9d7981 */ /* 0x004e24000c1e1100 */
[----:B0-----:R-:W-:-:S05]  /*6c20*/  PRMT R9, R157, 0x8880, RZ ;  /* 0x000088809d097816 */ /* 0x001fca00000000ff */
[----:B------:R-:W-:-:S07]  /*6c30*/  IMAD R22, R9, R156, RZ ;  /* 0x0000009c09167224 */ /* 0x000fce00078e02ff */
.L_x_283:
[----:B------:R-:W-:Y:S05]  /*6c40*/  BSYNC B1 ;  /* 0x0000000000017941 */ /* 0x000fea0003800000 */
.L_x_282:
[----:B------:R-:W-:Y:S01]  /*6c50*/  @!P3 IMAD R83, R83, R155, R22 ;  /* 0x0000009b5353b224 */ /* 0x000fe200078e0216 */
[----:B------:R-:W-:Y:S04]  /*6c60*/  BSSY B1, `(.L_x_284) ;  /* 0x0000006000017945 */ /* 0x000fe80003800000 */
[----:B------:R0:W-:Y:S01]  /*6c70*/  @!P3 STG.E.U8 desc[UR36][R10.64+0x71], R83 ;  /* 0x000071530a00b986 */ /* 0x0001e2000c101124 */
[----:B------:R-:W-:Y:S05]  /*6c80*/  @P1 BRA `(.L_x_285) ;  /* 0x00000000000c1947 */ /* 0x000fea0003800000 */
[----:B--2---:R-:W0:Y:S02]  /*6c90*/  LDG.E.U8 R157, desc[UR36][R4.64+0x78] ;  /* 0x00007824049d7981 */ /* 0x004e24000c1e1100 */
[----:B0-----:R-:W-:-:S05]  /*6ca0*/  PRMT R9, R157, 0x8880, RZ ;  /* 0x000088809d097816 */ /* 0x001fca00000000ff */
[----:B------:R-:W-:-:S07]  /*6cb0*/  IMAD R22, R9, R156, RZ ;  /* 0x0000009c09167224 */ /* 0x000fce00078e02ff */
.L_x_285:
[----:B------:R-:W-:Y:S05]  /*6cc0*/  BSYNC B1 ;  /* 0x0000000000017941 */ /* 0x000fea0003800000 */
.L_x_284:
[----:B0-----:R-:W-:Y:S01]  /*6cd0*/  @!P1 IMAD R9, R84, R155, R22 ;  /* 0x0000009b54099224 */ /* 0x001fe200078e0216 */
[----:B------:R-:W-:Y:S04]  /*6ce0*/  BSSY B1, `(.L_x_286) ;  /* 0x0000006000017945 */ /* 0x000fe80003800000 */
[----:B------:R0:W-:Y:S01]  /*6cf0*/  @!P1 STG.E.U8 desc[UR36][R6.64+0x78], R9 ;  /* 0x0000780906009986 */ /* 0x0001e2000c101124 */
[----:B------:R-:W-:Y:S05]  /*6d00*/  @P2 BRA `(.L_x_287) ;  /* 0x00000000000c2947 */ /* 0x000fea0003800000 */
[----:B--2---:R-:W0:Y:S02]  /*6d10*/  LDG.E.U8 R157, desc[UR36][R4.64+0x79] ;  /* 0x00007924049d7981 */ /* 0x004e24000c1e1100 */
[----:B0-----:R-:W-:-:S05]  /*6d20*/  PRMT R9, R157, 0x8880, RZ ;  /* 0x000088809d097816 */ /* 0x001fca00000000ff */
[----:B------:R-:W-:-:S07]  /*6d30*/  IMAD R22, R9, R156, RZ ;  /* 0x0000009c09167224 */ /* 0x000fce00078e02ff */
.L_x_287:
[----:B------:R-:W-:Y:S05]  /*6d40*/  BSYNC B1 ;  /* 0x0000000000017941 */ /* 0x000fea0003800000 */
.L_x_286:
[----:B------:R-:W-:Y:S01]  /*6d50*/  @!P2 IMAD R85, R85, R155, R22 ;  /* 0x0000009b5555a224 */ /* 0x000fe200078e0216 */
[----:B------:R-:W-:Y:S04]  /*6d60*/  BSSY B1, `(.L_x_288) ;  /* 0x0000006000017945 */ /* 0x000fe80003800000 */
[----:B------:R0:W-:Y:S01]  /*6d70*/  @!P2 STG.E.U8 desc[UR36][R6.64+0x79], R85 ;  /* 0x000079550600a986 */ /* 0x0001e2000c101124 */
[----:B------:R-:W-:Y:S05]  /*6d80*/  @P5 BRA `(.L_x_289) ;  /* 0x00000000000c5947 */ /* 0x000fea0003800000 */
[----:B--2---:R-:W2:Y:S02]  /*6d90*/  LDG.E.U8 R157, desc[UR36][R12.64+0x78] ;  /* 0x000078240c9d7981 */ /* 0x004ea4000c1e1100 */
[----:B--2---:R-:W-:-:S05]  /*6da0*/  PRMT R5, R157, 0x8880, RZ ;  /* 0x000088809d057816 */ /* 0x004fca00000000ff */
[----:B------:R-:W-:-:S07]  /*6db0*/  IMAD R22, R5, R156, RZ ;  /* 0x0000009c05167224 */ /* 0x000fce00078e02ff */
.L_x_289:
[----:B------:R-:W-:Y:S05]  /*6dc0*/  BSYNC B1 ;  /* 0x0000000000017941 */ /* 0x000fea0003800000 */
.L_x_288:
[----:B------:R-:W-:Y:S01]  /*6dd0*/  @!P5 IMAD R5, R86, R155, R22 ;  /* 0x0000009b5605d224 */ /* 0x000fe200078e0216 */
[----:B------:R-:W-:Y:S01]  /*6de0*/  ISETP.LT.OR P0, PT, R3, 0x7a, !P0 ;  /* 0x0000007a0300780c */ /* 0x000fe20004701670 */
[----:B------:R-:W-:Y:S03]  /*6df0*/  BSSY B1, `(.L_x_290) ;  /* 0x0000006000017945 */ /* 0x000fe60003800000 */
[----:B------:R0:W-:Y:S09]  /*6e00*/  @!P5 STG.E.U8 desc[UR36][R10.64+0x78], R5 ;  /* 0x000078050a00d986 */ /* 0x0001f2000c101124 */
[----:B------:R-:W-:Y:S05]  /*6e10*/  @P0 BRA `(.L_x_291) ;  /* 0x00000000000c0947 */ /* 0x000fea0003800000 */
[----:B--2---:R-:W2:Y:S02]  /*6e20*/  LDG.E.U8 R157, desc[UR36][R12.64+0x79] ;  /* 0x000079240c9d7981 */ /* 0x004ea4000c1e1100 */
[----:B--2---:R-:W-:-:S05]  /*6e30*/  PRMT R3, R157, 0x8880, RZ ;  /* 0x000088809d037816 */ /* 0x004fca00000000ff */
[----:B------:R-:W-:-:S07]  /*6e40*/  IMAD R22, R3, R156, RZ ;  /* 0x0000009c03167224 */ /* 0x000fce00078e02ff */
.L_x_291:
[----:B------:R-:W-:Y:S05]  /*6e50*/  BSYNC B1 ;  /* 0x0000000000017941 */ /* 0x000fea0003800000 */
.L_x_290:
[----:B------:R-:W-:Y:S01]  /*6e60*/  IMAD R87, R87, R155, R22 ;  /* 0x0000009b57577224 */ /* 0x000fe200078e0216 */
[----:B------:R-:W-:Y:S06]  /*6e70*/  @P0 BRA `(.L_x_292) ;  /* 0x0000001800180947 */ /* 0x000fec0003800000 */
[----:B------:R0:W-:Y:S01]  /*6e80*/  STG.E.U8 desc[UR36][R10.64+0x79], R87 ;  /* 0x000079570a007986 */ /* 0x0001e2000c101124 */
[----:B------:R-:W-:Y:S05]  /*6e90*/  BRA `(.L_x_292) ;  /* 0x0000001800107947 */ /* 0x000fea0003800000 */
.L_x_35:
[C---:B------:R-:W-:Y:S02]  /*6ea0*/  ISETP.GE.AND P2, PT, R0.reuse, 0x1, PT ;  /* 0x000000010000780c */ /* 0x040fe40003f46270 */
[----:B------:R-:W-:Y:S02]  /*6eb0*/  ISETP.GE.AND P0, PT, R0, 0x9, PT ;  /* 0x000000090000780c */ /* 0x000fe40003f06270 */
[C---:B------:R-:W-:Y:S02]  /*6ec0*/  ISETP.LT.OR P3, PT, R3.reuse, 0x1, !P2 ;  /* 0x000000010300780c */ /* 0x040fe40005761670 */
[C---:B------:R-:W-:Y:S02]  /*6ed0*/  ISETP.LT.OR P5, PT, R3.reuse, 0x2, !P2 ;  /* 0x000000020300780c */ /* 0x040fe400057a1670 */
[C---:B------:R-:W-:Y:S02]  /*6ee0*/  ISETP.LT.OR P1, PT, R3.reuse, 0x1, !P0 ;  /* 0x000000010300780c */ /* 0x040fe40004721670 */
[----:B------:R-:W-:-:S07]  /*6ef0*/  ISETP.LT.OR P4, PT, R3, 0x2, !P0 ;  /* 0x000000020300780c */ /* 0x000fce0004781670 */
[-C--:B------:R-:W-:Y:S02]  /*6f00*/  @!P3 IMAD R5, R88, R155.reuse, RZ ;  /* 0x0000009b5805b224 */ /* 0x080fe400078e02ff */
[-C--:B------:R-:W-:Y:S02]  /*6f10*/  @!P5 IMAD R89, R89, R155.reuse, RZ ;  /* 0x0000009b5959d224 */ /* 0x080fe400078e02ff */
[-C--:B------:R-:W-:Y:S01]  /*6f20*/  @!P1 IMAD R13, R90, R155.reuse, RZ ;  /* 0x0000009b5a0d9224 */ /* 0x080fe200078e02ff */
[----:B------:R0:W-:Y:S01]  /*6f30*/  @!P3 STG.E.U8 desc[UR36][R160.64], R5 ;  /* 0x00000005a000b986 */ /* 0x0001e2000c101124 */
[----:B------:R-:W-:Y:S01]  /*6f40*/  ISETP.LT.OR P3, PT, R3, 0x9, !P2 ;  /* 0x000000090300780c */ /* 0x000fe20005761670 */
[----:B------:R-:W-:Y:S02]  /*6f50*/  @!P4 IMAD R91, R91, R155, RZ ;  /* 0x0000009b5b5bc224 */ /* 0x000fe400078e02ff */
[----:B------:R-:W-:Y:S01]  /*6f60*/  @!P5 STG.E.U8 desc[UR36][R160.64+0x1], R89 ;  /* 0x00000159a000d986 */ /* 0x000fe2000c101124 */
[----:B------:R-:W-:-:S03]  /*6f70*/  ISETP.LT.OR P5, PT, R3, 0xa, !P2 ;  /* 0x0000000a0300780c */ /* 0x000fc600057a1670 */
[----:B------:R1:W-:Y:S01]  /*6f80*/  @!P1 STG.E.U8 desc[UR36][R8.64], R13 ;  /* 0x0000000d08009986 */ /* 0x0003e2000c101124 */
[----:B------:R-:W-:-:S03]  /*6f90*/  ISETP.LT.OR P1, PT, R3, 0x9, !P0 ;  /* 0x000000090300780c */ /* 0x000fc60004721670 */
[----:B------:R-:W-:Y:S01]  /*6fa0*/  @!P4 STG.E.U8 desc[UR36][R8.64+0x1], R91 ;  /* 0x0000015b0800c986 */ /* 0x000fe2000c101124 */
[----:B------:R-:W-:Y:S01]  /*6fb0*/  ISETP.LT.OR P4, PT, R3, 0xa, !P0 ;  /* 0x0000000a0300780c */ /* 0x000fe20004781670 */
[----:B------:R-:W-:-:S04]  /*6fc0*/  @!P3 IMAD R15, R92, R155, RZ ;  /* 0x0000009b5c0fb224 */ /* 0x000fc800078e02ff */
[-C--:B------:R-:W-:Y:S01]  /*6fd0*/  @!P5 IMAD R93, R93, R155.reuse, RZ ;  /* 0x0000009b5d5dd224 */ /* 0x080fe200078e02ff */
[----:B------:R3:W-:Y:S01]  /*6fe0*/  @!P3 STG.E.U8 desc[UR36][R160.64+0x8], R15 ;  /* 0x0000080fa000b986 */ /* 0x0007e2000c101124 */
[C---:B------:R-:W-:Y:S02]  /*6ff0*/  ISETP.LT.OR P3, PT, R3.reuse, 0x11, !P2 ;  /* 0x000000110300780c */ /* 0x040fe40005761670 */
[-C--:B0-----:R-:W-:Y:S01]  /*7000*/  @!P1 IMAD R5, R94, R155.reuse, RZ ;  /* 0x0000009b5e059224 */ /* 0x081fe200078e02ff */
[----:B------:R-:W-:Y:S01]  /*7010*/  @!P5 STG.E.U8 desc[UR36][R160.64+0x9], R93 ;  /* 0x0000095da000d986 */ /* 0x000fe2000c101124 */
[----:B------:R-:W-:Y:S02]  /*7020*/  ISETP.LT.OR P5, PT, R3, 0x12, !P2 ;  /* 0x000000120300780c */ /* 0x000fe400057a1670 */
[----:B------:R-:W-:Y:S01]  /*7030*/  @!P4 IMAD R95, R95, R155, RZ ;  /* 0x0000009b5f5fc224 */ /* 0x000fe200078e02ff */
[----:B------:R0:W-:Y:S01]  /*7040*/  @!P1 STG.E.U8 desc[UR36][R8.64+0x8], R5 ;  /* 0x0000080508009986 */ /* 0x0001e2000c101124 */
[----:B------:R-:W-:-:S03]  /*7050*/  ISETP.LT.OR P1, PT, R3, 0x11, !P0 ;  /* 0x000000110300780c */ /* 0x000fc60004721670 */
[----:B------:R-:W-:Y:S01]  /*7060*/  @!P4 STG.E.U8 desc[UR36][R8.64+0x9], R95 ;  /* 0x0000095f0800c986 */ /* 0x000fe2000c101124 */
[----:B------:R-:W-:Y:S01]  /*7070*/  ISETP.LT.OR P4, PT, R3, 0x12, !P0 ;  /* 0x000000120300780c */ /* 0x000fe20004781670 */
[----:B-1----:R-:W-:-:S04]  /*7080*/  @!P3 IMAD R13, R96, R155, RZ ;  /* 0x0000009b600db224 */ /* 0x002fc800078e02ff */
[-C--:B------:R-:W-:Y:S01]  /*7090*/  @!P5 IMAD R97, R97, R155.reuse, RZ ;  /* 0x0000009b6161d224 */ /* 0x080fe200078e02ff */
[----:B------:R1:W-:Y:S01]  /*70a0*/  @!P3 STG.E.U8 desc[UR36][R160.64+0x10], R13 ;  /* 0x0000100da000b986 */ /* 0x0003e2000c101124 */
[C---:B------:R-:W-:Y:S02]  /*70b0*/  ISETP.LT.OR P3, PT, R3.reuse, 0x19, !P2 ;  /* 0x000000190300780c */ /* 0x040fe40005761670 */
[-C--:B---3--:R-:W-:Y:S01]  /*70c0*/  @!P1 IMAD R15, R98, R155.reuse, RZ ;  /* 0x0000009b620f9224 */ /* 0x088fe200078e02ff */
[----:B------:R-:W-:Y:S01]  /*70d0*/  @!P5 STG.E.U8 desc[UR36][R160.64+0x11], R97 ;  /* 0x00001161a000d986 */ /* 0x000fe2000c101124 */
[----:B------:R-:W-:Y:S02]  /*70e0*/  ISETP.LT.OR P5, PT, R3, 0x1a, !P2 ;  /* 0x0000001a0300780c */ /* 0x000fe400057a1670 */
[----:B------:R-:W-:Y:S01]  /*70f0*/  @!P4 IMAD R99, R99, R155, RZ ;  /* 0x0000009b6363c224 */ /* 0x000fe200078e02ff */
[----:B------:R3:W-:Y:S01]  /*7100*/  @!P1 STG.E.U8 desc[UR36][R8.64+0x10], R15 ;  /* 0x0000100f08009986 */ /* 0x0007e2000c101124 */
[----:B------:R-:W-:-:S03]  /*7110*/  ISETP.LT.OR P1, PT, R3, 0x19, !P0 ;  /* 0x000000190300780c */ /* 0x000fc60004721670 */
[----:B------:R-:W-:Y:S01]  /*7120*/  @!P4 STG.E.U8 desc[UR36][R8.64+0x11], R99 ;  /* 0x000011630800c986 */ /* 0x000fe2000c101124 */
[----:B------:R-:W-:Y:S01]  /*7130*/  ISETP.LT.OR P4, PT, R3, 0x1a, !P0 ;  /* 0x0000001a0300780c */ /* 0x000fe20004781670 */
[----:B0-----:R-:W-:-:S04]  /*7140*/  @!P3 IMAD R5, R100, R155, RZ ;  /* 0x0000009b6405b224 */ /* 0x001fc800078e02ff */
[-C--:B------:R-:W-:Y:S01]  /*7150*/  @!P5 IMAD R101, R101, R155.reuse, RZ ;  /* 0x0000009b6565d224 */ /* 0x080fe200078e02ff */
[----:B------:R0:W-:Y:S01]  /*7160*/  @!P3 STG.E.U8 desc[UR36][R160.64+0x18], R5 ;  /* 0x00001805a000b986 */ /* 0x0001e2000c101124 */
[C---:B------:R-:W-:Y:S02]  /*7170*/  ISETP.LT.OR P3, PT, R3.reuse, 0x21, !P2 ;  /* 0x000000210300780c */ /* 0x040fe40005761670 */
[-C--:B-1----:R-:W-:Y:S01]  /*7180*/  @!P1 IMAD R13, R102, R155.reuse, RZ ;  /* 0x0000009b660d9224 */ /* 0x082fe200078e02ff */
[----:B------:R-:W-:Y:S01]  /*7190*/  @!P5 STG.E.U8 desc[UR36][R160.64+0x19], R101 ;  /* 0x00001965a000d986 */ /* 0x000fe2000c101124 */
[----:B------:R-:W-:Y:S02]  /*71a0*/  ISETP.LT.OR P5, PT, R3, 0x22, !P2 ;  /* 0x000000220300780c */ /* 0x000fe400057a1670 */
[----:B------:R-:W-:Y:S01]  /*71b0*/  @!P4 IMAD R103, R103, R155, RZ ;  /* 0x0000009b6767c224 */ /* 0x000fe200078e02ff */
[----:B------:R1:W-:Y:S01]  /*71c0*/  @!P1 STG.E.U8 desc[UR36][R8.64+0x18], R13 ;  /* 0x0000180d08009986 */ /* 0x0003e2000c101124 */
[----:B------:R-:W-:-:S03]  /*71d0*/  ISETP.LT.OR P1, PT, R3, 0x21, !P0 ;  /* 0x000000210300780c */ /* 0x000fc60004721670 */
[----:B------:R-:W-:Y:S01]  /*71e0*/  @!P4 STG.E.U8 desc[UR36][R8.64+0x19], R103 ;  /* 0x000019670800c986 */ /* 0x000fe2000c101124 */
[----:B------:R-:W-:Y:S01]  /*71f0*/  ISETP.LT.OR P4, PT, R3, 0x22, !P0 ;  /* 0x000000220300780c */ /* 0x000fe20004781670 */
[----:B---3--:R-:W-:-:S04]  /*7200*/  @!P3 IMAD R15, R104, R155, RZ ;  /* 0x0000009b680fb224 */ /* 0x008fc800078e02ff */
        /* <DEDUP_REMOVED lines=128> */
[----:B------:R-:W-:-:S02]  /*7a10*/  ISETP.GE.AND P1, PT, R0, 0x81, PT ;  /* 0x000000810000780c */ /* 0x000fc40003f26270 */
[C---:B------:R-:W-:Y:S01]  /*7a20*/  ISETP.LT.OR P5, PT, R3.reuse, 0x79, !P0 ;  /* 0x000000790300780c */ /* 0x040fe200047a1670 */
[----:B------:R-:W-:Y:S01]  /*7a30*/  @!P4 STG.E.U8 desc[UR36][R8.64+0x71], R147 ;  /* 0x000071930800c986 */ /* 0x000fe2000c101124 */
[C---:B------:R-:W-:Y:S01]  /*7a40*/  ISETP.LT.OR P0, PT, R3.reuse, 0x7a, !P0 ;  /* 0x0000007a0300780c */ /* 0x040fe20004701670 */
[----:B0-----:R-:W-:Y:S01]  /*7a50*/  @!P3 IMAD R5, R148, R155, RZ ;  /* 0x0000009b9405b224 */ /* 0x001fe200078e02ff */
[----:B------:R-:W-:-:S03]  /*7a60*/  ISETP.LT.OR P4, PT, R3, 0x1, !P1 ;  /* 0x000000010300780c */ /* 0x000fc60004f81670 */
[----:B------:R-:W-:Y:S01]  /*7a70*/  @!P2 IMAD R149, R149, R155, RZ ;  /* 0x0000009b9595a224 */ /* 0x000fe200078e02ff */
[----:B------:R0:W-:Y:S01]  /*7a80*/  @!P3 STG.E.U8 desc[UR36][R160.64+0x78], R5 ;  /* 0x00007805a000b986 */ /* 0x0001e2000c101124 */
[----:B------:R-:W-:-:S03]  /*7a90*/  ISETP.LT.OR P3, PT, R3, 0x2, !P1 ;  /* 0x000000020300780c */ /* 0x000fc60004f61670 */
[----:B------:R-:W-:Y:S01]  /*7aa0*/  @!P2 STG.E.U8 desc[UR36][R160.64+0x79], R149 ;  /* 0x00007995a000a986 */ /* 0x000fe2000c101124 */
[-C--:B-1----:R-:W-:Y:S01]  /*7ab0*/  @!P5 IMAD R13, R150, R155.reuse, RZ ;  /* 0x0000009b960dd224 */ /* 0x082fe200078e02ff */
[----:B------:R-:W-:Y:S01]  /*7ac0*/  ISETP.GE.AND P2, PT, R0, 0x89, PT ;  /* 0x000000890000780c */ /* 0x000fe20003f46270 */
[-C--:B------:R-:W-:Y:S02]  /*7ad0*/  @!P0 IMAD R151, R151, R155.reuse, RZ ;  /* 0x0000009b97978224 */ /* 0x080fe400078e02ff */
[----:B---3--:R-:W-:Y:S01]  /*7ae0*/  @!P4 IMAD R15, R24, R155, RZ ;  /* 0x0000009b180fc224 */ /* 0x008fe200078e02ff */
[----:B------:R1:W-:Y:S01]  /*7af0*/  @!P5 STG.E.U8 desc[UR36][R8.64+0x78], R13 ;  /* 0x0000780d0800d986 */ /* 0x0003e2000c101124 */
[----:B------:R-:W-:-:S03]  /*7b00*/  ISETP.LT.OR P5, PT, R3, 0x1, !P2 ;  /* 0x000000010300780c */ /* 0x000fc600057a1670 */
[----:B------:R-:W-:Y:S01]  /*7b10*/  @!P3 IMAD R25, R25, R155, RZ ;  /* 0x0000009b1919b224 */ /* 0x000fe200078e02ff */
[----:B------:R-:W-:Y:S01]  /*7b20*/  @!P0 STG.E.U8 desc[UR36][R8.64+0x79], R151 ;  /* 0x0000799708008986 */ /* 0x000fe2000c101124 */
[----:B------:R-:W-:-:S03]  /*7b30*/  ISETP.LT.OR P0, PT, R3, 0x2, !P2 ;  /* 0x000000020300780c */ /* 0x000fc60005701670 */
[----:B------:R-:W-:Y:S01]  /*7b40*/  @!P4 STG.E.U8 desc[UR36][R6.64], R15 ;  /* 0x0000000f0600c986 */ /* 0x000fe2000c101124 */
        /* <DEDUP_REMOVED lines=19> */
[-C--:B------:R-:W-:Y:S01]  /*7c80*/  @!P4 IMAD R9, R32, R155.reuse, RZ ;  /* 0x0000009b2009c224 */ /* 0x080fe200078e02ff */
        /* <DEDUP_REMOVED lines=127> */
[----:B-1----:R-:W-:-:S04]  /*8480*/  @!P5 IMAD R13, R74, R155, RZ ;  /* 0x0000009b4a0dd224 */ /* 0x002fc800078e02ff */
        /* <DEDUP_REMOVED lines=12> */
[----:B------:R-:W-:-:S04]  /*8550*/  @!P0 IMAD R9, R78, R155, RZ ;  /* 0x0000009b4e098224 */ /* 0x000fc800078e02ff */
[-C--:B------:R-:W-:Y:S01]  /*8560*/  @!P4 IMAD R79, R79, R155.reuse, RZ ;  /* 0x0000009b4f4fc224 */ /* 0x080fe200078e02ff */
[----:B------:R1:W-:Y:S01]  /*8570*/  @!P0 STG.E.U8 desc[UR36][R10.64+0x68], R9 ;  /* 0x000068090a008986 */ /* 0x0003e2000c101124 */
[----:B------:R-:W-:Y:S02]  /*8580*/  ISETP.LT.OR P0, PT, R3, 0x71, !P2 ;  /* 0x000000710300780c */ /* 0x000fe40005701670 */
[----:B------:R-:W-:Y:S01]  /*8590*/  @!P3 IMAD R81, R81, R155, RZ ;  /* 0x0000009b5151b224 */ /* 0x000fe200078e02ff */
[----:B------:R3:W-:Y:S01]  /*85a0*/  @!P4 STG.E.U8 desc[UR36][R10.64+0x69], R79 ;  /* 0x0000694f0a00c986 */ /* 0x0007e2000c101124 */
[----:B------:R-:W-:-:S03]  /*85b0*/  ISETP.LT.OR P4, PT, R3, 0x72, !P2 ;  /* 0x000000720300780c */ /* 0x000fc60005781670 */
[----:B------:R3:W-:Y:S01]  /*85c0*/  @!P3 STG.E.U8 desc[UR36][R6.64+0x71], R81 ;  /* 0x000071510600b986 */ /* 0x0007e2000c101124 */
[C---:B------:R-:W-:Y:S02]  /*85d0*/  ISETP.LT.OR P3, PT, R3.reuse, 0x79, !P1 ;  /* 0x000000790300780c */ /* 0x040fe40004f61670 */
[C---:B------:R-:W-:Y:S01]  /*85e0*/  ISETP.LT.OR P1, PT, R3.reuse, 0x7a, !P1 ;  /* 0x0000007a0300780c */ /* 0x040fe20004f21670 */
[----:B------:R3:W-:Y:S01]  /*85f0*/  @!P5 STG.E.U8 desc[UR36][R6.64+0x70], R13 ;  /* 0x0000700d0600d986 */ /* 0x0007e2000c101124 */
[C---:B------:R-:W-:Y:S02]  /*8600*/  ISETP.LT.OR P5, PT, R3.reuse, 0x79, !P2 ;  /* 0x000000790300780c */ /* 0x040fe400057a1670 */
[----:B------:R-:W-:Y:S01]  /*8610*/  ISETP.LT.OR P2, PT, R3, 0x7a, !P2 ;  /* 0x0000007a0300780c */ /* 0x000fe20005741670 */
[-C--:B------:R-:W-:Y:S02]  /*8620*/  @!P0 IMAD R3, R82, R155.reuse, RZ ;  /* 0x0000009b52038224 */ /* 0x080fe400078e02ff */
[----:B------:R-:W-:-:S03]  /*8630*/  @!P4 IMAD R83, R83, R155, RZ ;  /* 0x0000009b5353c224 */ /* 0x000fc600078e02ff */
[----:B------:R3:W-:Y:S01]  /*8640*/  @!P0 STG.E.U8 desc[UR36][R10.64+0x70], R3 ;  /* 0x000070030a008986 */ /* 0x0007e2000c101124 */
[-C--:B0-----:R-:W-:Y:S02]  /*8650*/  @!P3 IMAD R5, R84, R155.reuse, RZ ;  /* 0x0000009b5405b224 */ /* 0x081fe400078e02ff */
[-C--:B------:R-:W-:Y:S01]  /*8660*/  @!P1 IMAD R85, R85, R155.reuse, RZ ;  /* 0x0000009b55559224 */ /* 0x080fe200078e02ff */
[----:B------:R3:W-:Y:S01]  /*8670*/  @!P4 STG.E.U8 desc[UR36][R10.64+0x71], R83 ;  /* 0x000071530a00c986 */ /* 0x0007e2000c101124 */
[-C--:B-1----:R-:W-:Y:S02]  /*8680*/  @!P5 IMAD R9, R86, R155.reuse, RZ ;  /* 0x0000009b5609d224 */ /* 0x082fe400078e02ff */
[----:B------:R-:W-:Y:S01]  /*8690*/  @!P2 IMAD R87, R87, R155, RZ ;  /* 0x0000009b5757a224 */ /* 0x000fe200078e02ff */
[----:B------:R3:W-:Y:S04]  /*86a0*/  @!P3 STG.E.U8 desc[UR36][R6.64+0x78], R5 ;  /* 0x000078050600b986 */ /* 0x0007e8000c101124 */
[----:B------:R3:W-:Y:S04]  /*86b0*/  @!P1 STG.E.U8 desc[UR36][R6.64+0x79], R85 ;  /* 0x0000795506009986 */ /* 0x0007e8000c101124 */
[----:B------:R3:W-:Y:S04]  /*86c0*/  @!P5 STG.E.U8 desc[UR36][R10.64+0x78], R9 ;  /* 0x000078090a00d986 */ /* 0x0007e8000c101124 */
[----:B------:R3:W-:Y:S02]  /*86d0*/  @!P2 STG.E.U8 desc[UR36][R10.64+0x79], R87 ;  /* 0x000079570a00a986 */ /* 0x0007e4000c101124 */
.L_x_292:
[----:B------:R-:W-:Y:S05]  /*86e0*/  BSYNC B0 ;  /* 0x0000000000007941 */ /* 0x000fea0003800000 */
.L_x_34:
[----:B------:R-:W-:Y:S01]  /*86f0*/  ULDC UR4, c[0x0][0xc] ;  /* 0x0000030000047ab9 */ /* 0x000fe20000000800 */
[----:B------:R-:W-:Y:S01]  /*8700*/  ULDC UR5, c[0x0][0x10] ;  /* 0x0000040000057ab9 */ /* 0x000fe20000000800 */
[----:B---3--:R-:W3:Y:S01]  /*8710*/  LDC R3, c[0x0][0x14] ;  /* 0x00000500ff037b82 */ /* 0x008ee20000000800 */
[----:B------:R-:W-:Y:S01]  /*8720*/  UIMAD.WIDE.U32 UR4, UR4, UR5, URZ ;  /* 0x00000005040472a5 */ /* 0x000fe2000f8e003f */
[----:B------:R-:W-:Y:S01]  /*8730*/  PRMT R0, RZ, 0x7610, R0 ;  /* 0x00007610ff007816 */ /* 0x000fe20000000000 */
[----:B------:R-:W-:Y:S02]  /*8740*/  IMAD.MOV.U32 R153, RZ, RZ, -0x1 ;  /* 0xffffffffff997424 */ /* 0x000fe400078e00ff */
[----:B------:R-:W-:Y:S02]  /*8750*/  IMAD.MOV.U32 R22, RZ, RZ, -0x1 ;  /* 0xffffffffff167424 */ /* 0x000fe400078e00ff */
[----:B---3--:R-:W-:-:S04]  /*8760*/  IMAD.WIDE.U32 R16, R3, UR4, R16 ;  /* 0x0000000403107c25 */ /* 0x008fc8000f8e0010 */
[----:B------:R-:W-:Y:S01]  /*8770*/  IMAD R3, R3, UR5, RZ ;  /* 0x0000000503037c24 */ /* 0x000fe2000f8e02ff */
[----:B------:R-:W-:Y:S02]  /*8780*/  ULDC.64 UR4, c[0x0][0x650] ;  /* 0x0001940000047ab9 */ /* 0x000fe40000000a00 */
[----:B------:R-:W-:Y:S01]  /*8790*/  ISETP.GE.U32.AND P0, PT, R16, UR4, PT ;  /* 0x0000000410007c0c */ /* 0x000fe2000bf06070 */
[----:B------:R-:W-:-:S05]  /*87a0*/  IMAD.IADD R17, R17, 0x1, R3 ;  /* 0x0000000111117824 */ /* 0x000fca00078e0203 */
[----:B------:R-:W-:-:S13]  /*87b0*/  ISETP.GE.U32.AND.EX P0, PT, R17, UR5, PT, P0 ;  /* 0x0000000511007c0c */ /* 0x000fda000bf06100 */
[----:B------:R-:W-:Y:S05]  /*87c0*/  @P0 BRA `(.L_x_293) ;  /* 0x0000000400640947 */ /* 0x000fea0003800000 */
[----:B------:R-:W3:Y:S01]  /*87d0*/  S2R R12, SR_CTAID.X ;  /* 0x00000000000c7919 */ /* 0x000ee20000002500 */
[----:B0-----:R-:W0:Y:S01]  /*87e0*/  LDC.64 R10, c[0x0][0x628] ;  /* 0x00018a00ff0a7b82 */ /* 0x001e220000000a00 */
[----:B------:R-:W-:Y:S01]  /*87f0*/  ULDC UR4, c[0x0][0x150] ;  /* 0x0000540000047ab9 */ /* 0x000fe20000000800 */
[----:B------:R-:W-:Y:S01]  /*8800*/  IMAD.MOV.U32 R8, RZ, RZ, R16 ;  /* 0x000000ffff087224 */ /* 0x000fe200078e0010 */
[----:B------:R-:W0:Y:S01]  /*8810*/  S2R R24, SR_CTAID.Y ;  /* 0x0000000000187919 */ /* 0x000e220000002600 */
[----:B------:R-:W-:-:S04]  /*8820*/  IMAD.MOV.U32 R9, RZ, RZ, R17 ;  /* 0x000000ffff097224 */ /* 0x000fc800078e0011 */
[----:B------:R-:W1:Y:S08]  /*8830*/  LDC R21, c[0x0][0x144] ;  /* 0x00005100ff157b82 */ /* 0x000e700000000800 */
[----:B------:R-:W1:Y:S08]  /*8840*/  LDC R0, c[0x0][0x630] ;  /* 0x00018c00ff007b82 */ /* 0x000e700000000800 */
[----:B------:R-:W1:Y:S01]  /*8850*/  LDC.64 R14, c[0x0][0x620] ;  /* 0x00018800ff0e7b82 */ /* 0x000e620000000a00 */
[----:B0-----:R-:W-:-:S04]  /*8860*/  ISETP.NE.U32.AND P0, PT, R10, RZ, PT ;  /* 0x000000ff0a00720c */ /* 0x001fc80003f05070 */
[----:B------:R-:W-:Y:S02]  /*8870*/  ISETP.NE.AND.EX P0, PT, R11, RZ, PT, P0 ;  /* 0x000000ff0b00720c */ /* 0x000fe40003f05300 */
[----:B---3--:R-:W-:-:S05]  /*8880*/  I2FP.F32.U32 R3, R12 ;  /* 0x0000000c00037245 */ /* 0x008fca0000201000 */
[----:B------:R-:W-:-:S04]  /*8890*/  FMUL R3, R3, UR4 ;  /* 0x0000000403037c20 */ /* 0x000fc80008400000 */
[----:B------:R0:W3:Y:S02]  /*88a0*/  F2I.U32.TRUNC.NTZ R20, R3 ;  /* 0x0000000300147305 */ /* 0x0000e4000020f000 */
[----:B------:R-:W-:Y:S05]  /*88b0*/  @!P0 BRA `(.L_x_294) ;  /* 0x0000000000288947 */ /* 0x000fea0003800000 */
[----:B0-----:R-:W0:Y:S02]  /*88c0*/  LDC R3, c[0x0][0x634] ;  /* 0x00018d00ff037b82 */ /* 0x001e240000000800 */
        /* <DEDUP_REMOVED lines=9> */
.L_x_294:
[----:B------:R-:W2:Y:S01]  /*8960*/  LDC.64 R28, c[0x0][0x640] ;  /* 0x00019000ff1c7b82 */ /* 0x000ea20000000a00 */
[-CC-:B-1----:R-:W-:Y:S01]  /*8970*/  SHF.R.U64 R22, R8, R0.reuse, R9.reuse ;  /* 0x0000000008167219 */ /* 0x182fe20000001209 */
[----:B---3--:R-:W-:Y:S01]  /*8980*/  IMAD.MOV R20, RZ, RZ, -R20 ;  /* 0x000000ffff147224 */ /* 0x008fe200078e0a14 */
[----:B------:R-:W-:Y:S01]  /*8990*/  SHF.R.U32.HI R0, RZ, R0, R9 ;  /* 0x00000000ff007219 */ /* 0x000fe20000011609 */
[----:B------:R-:W-:Y:S01]  /*89a0*/  ULDC UR4, c[0x0][0x154] ;  /* 0x0000550000047ab9 */ /* 0x000fe20000000800 */
[----:B0-----:R-:W-:Y:S01]  /*89b0*/  IADD3 R3, P0, RZ, -R22, RZ ;  /* 0x80000016ff037210 */ /* 0x001fe20007f1e0ff */
[----:B------:R-:W-:Y:S02]  /*89c0*/  IMAD R21, R21, R20, R12 ;  /* 0x0000001415157224 */ /* 0x000fe400078e020c */
[----:B------:R-:W0:Y:S01]  /*89d0*/  LDC R6, c[0x0][0x618] ;  /* 0x00018600ff067b82 */ /* 0x000e220000000800 */
[----:B------:R-:W-:Y:S02]  /*89e0*/  IMAD.MOV.U32 R7, RZ, RZ, 0x1 ;  /* 0x00000001ff077424 */ /* 0x000fe400078e00ff */
[----:B------:R-:W-:-:S04]  /*89f0*/  IMAD.X R5, RZ, RZ, ~R0, P0 ;  /* 0x000000ffff057224 */ /* 0x000fc800000e0e00 */
[-C--:B------:R-:W-:Y:S01]  /*8a00*/  IMAD R0, R5, R14.reuse, RZ ;  /* 0x0000000e05007224 */ /* 0x080fe200078e02ff */
[----:B------:R-:W1:Y:S01]  /*8a10*/  LDC R8, c[0x0][0x608] ;  /* 0x00018200ff087b82 */ /* 0x000e620000000800 */
[----:B------:R-:W-:-:S04]  /*8a20*/  IMAD.WIDE.U32 R4, R3, R14, R16 ;  /* 0x0000000e03047225 */ /* 0x000fc800078e0010 */
[----:B------:R-:W-:Y:S01]  /*8a30*/  IMAD R3, R3, R15, R0 ;  /* 0x0000000f03037224 */ /* 0x000fe200078e0200 */
[----:B------:R-:W-:Y:S02]  /*8a40*/  I2FP.F32.U32 R0, R24 ;  /* 0x0000001800007245 */ /* 0x000fe40000201000 */
[----:B------:R-:W3:Y:S01]  /*8a50*/  LDC R26, c[0x0][0x658] ;  /* 0x00019600ff1a7b82 */ /* 0x000ee20000000800 */
[----:B------:R-:W-:Y:S01]  /*8a60*/  IMAD.IADD R3, R5, 0x1, R3 ;  /* 0x0000000105037824 */ /* 0x000fe200078e0203 */
[----:B--2---:R-:W-:Y:S01]  /*8a70*/  ISETP.NE.U32.AND P0, PT, R28, RZ, PT ;  /* 0x000000ff1c00720c */ /* 0x004fe20003f05070 */
[----:B------:R-:W-:Y:S01]  /*8a80*/  FMUL R0, R0, UR4 ;  /* 0x0000000400007c20 */ /* 0x000fe20008400000 */
[----:B------:R-:W-:Y:S02]  /*8a90*/  IMAD.MOV.U32 R5, RZ, RZ, -0x1 ;  /* 0xffffffffff057424 */ /* 0x000fe400078e00ff */
[----:B------:R-:W-:Y:S01]  /*8aa0*/  ISETP.NE.AND.EX P0, PT, R29, RZ, PT, P0 ;  /* 0x000000ff1d00720c */ /* 0x000fe20003f05300 */
[----:B------:R2:W2:Y:S01]  /*8ab0*/  F2I.U32.TRUNC.NTZ R13, R0 ;  /* 0x00000000000d7305 */ /* 0x0004a2000020f000 */
[----:B------:R-:W2:Y:S01]  /*8ac0*/  LDC R15, c[0x0][0x148] ;  /* 0x00005200ff0f7b82 */ /* 0x000ea20000000800 */
[----:B0-----:R-:W-:-:S02]  /*8ad0*/  SHF.R.U64 R12, R4, R6, R3 ;  /* 0x00000006040c7219 */ /* 0x001fc40000001203 */
[----:B------:R-:W-:-:S05]  /*8ae0*/  SHF.R.U32.HI R3, RZ, R6, R3 ;  /* 0x00000006ff037219 */ /* 0x000fca0000011603 */
[----:B------:R-:W0:Y:S01]  /*8af0*/  LDC R20, c[0x0][0x600] ;  /* 0x00018000ff147b82 */ /* 0x000e220000000800 */
[-CC-:B-1----:R-:W-:Y:S02]  /*8b00*/  SHF.R.U64 R10, R12, R8.reuse, R3.reuse ;  /* 0x000000080c0a7219 */ /* 0x182fe40000001203 */
[----:B------:R-:W-:-:S05]  /*8b10*/  SHF.R.U32.HI R3, RZ, R8, R3 ;  /* 0x00000008ff037219 */ /* 0x000fca0000011603 */
[----:B------:R-:W1:Y:S01]  /*8b20*/  LDC R27, c[0x0][0x648] ;  /* 0x00019200ff1b7b82 */ /* 0x000e620000000800 */
[-C--:B---3--:R-:W-:Y:S02]  /*8b30*/  SHF.L.U32 R4, R5, R26.reuse, RZ ;  /* 0x0000001a05047219 */ /* 0x088fe400000006ff */
[--C-:B------:R-:W-:Y:S02]  /*8b40*/  SHF.R.U64 R14, R10, R26, R3.reuse ;  /* 0x0000001a0a0e7219 */ /* 0x100fe40000001203 */
[----:B------:R-:W-:Y:S02]  /*8b50*/  LOP3.LUT R25, RZ, R4, RZ, 0x33, !PT ;  /* 0x00000004ff197212 */ /* 0x000fe400078e33ff */
[-C--:B------:R-:W-:Y:S01]  /*8b60*/  SHF.R.U32.HI R5, RZ, R26.reuse, R3 ;  /* 0x0000001aff057219 */ /* 0x080fe20000011603 */
[----:B------:R-:W3:Y:S01]  /*8b70*/  LDC R30, c[0x0][0x638] ;  /* 0x00018e00ff1e7b82 */ /* 0x000ee20000000800 */
[----:B------:R-:W-:Y:S01]  /*8b80*/  SHF.L.U32 R154, R7, R26, RZ ;  /* 0x0000001a079a7219 */ /* 0x000fe200000006ff */
[----:B------:R-:W-:-:S06]  /*8b90*/  IMAD.MOV.U32 R4, RZ, RZ, R14 ;  /* 0x000000ffff047224 */ /* 0x000fcc00078e000e */
[----:B------:R-:W0:Y:S01]  /*8ba0*/  LDC R31, c[0x0][0x610] ;  /* 0x00018400ff1f7b82 */ /* 0x000e220000000800 */
        /* <DEDUP_REMOVED lines=11> */
.L_x_295:
[----:B------:R-:W-:Y:S01]  /*8c60*/  ISETP.NE.AND P0, PT, R2, 0x1, PT ;  /* 0x000000010200780c */ /* 0x000fe20003f05270 */
[----:B0-----:R-:W-:Y:S01]  /*8c70*/  VIADD R7, R20, 0xffffffff ;  /* 0xffffffff14077836 */ /* 0x001fe20000000000 */
[----:B-12---:R-:W-:Y:S01]  /*8c80*/  SHF.R.U64 R0, R4, R27, R5 ;  /* 0x0000001b04007219 */ /* 0x006fe20000001205 */
[----:B------:R-:W-:Y:S01]  /*8c90*/  IMAD.MOV R13, RZ, RZ, -R13 ;  /* 0x000000ffff0d7224 */ /* 0x000fe200078e0a0d */
[----:B------:R-:W-:Y:S01]  /*8ca0*/  LOP3.LUT R5, R10, R25, RZ, 0xc0, !PT ;  /* 0x000000190a057212 */ /* 0x000fe200078ec0ff */
[----:B------:R-:W-:Y:S02]  /*8cb0*/  IMAD.MOV.U32 R4, RZ, RZ, 0x1 ;  /* 0x00000001ff047424 */ /* 0x000fe400078e00ff */
[----:B------:R-:W-:Y:S02]  /*8cc0*/  IMAD.MOV R3, RZ, RZ, -R0 ;  /* 0x000000ffff037224 */ /* 0x000fe400078e0a00 */
[----:B------:R-:W-:Y:S01]  /*8cd0*/  IMAD R154, R154, R0, R5 ;  /* 0x000000009a9a7224 */ /* 0x000fe200078e0205 */
[----:B------:R-:W-:Y:S01]  /*8ce0*/  LOP3.LUT R5, R12, R7, RZ, 0xc0, !PT ;  /* 0x000000070c057212 */ /* 0x000fe200078ec0ff */
[----:B---3--:R-:W-:-:S02]  /*8cf0*/  IMAD R0, R3, R30, R14 ;  /* 0x0000001e03007224 */ /* 0x008fc400078e020e */
[----:B------:R-:W-:Y:S02]  /*8d00*/  @P0 IMAD R21, R15, R13, R24 ;  /* 0x0000000d0f150224 */ /* 0x000fe400078e0218 */
[----:B------:R-:W-:Y:S01]  /*8d10*/  IMAD R3, R0, R20, R5 ;  /* 0x0000001400037224 */ /* 0x000fe200078e0205 */
[----:B------:R-:W-:Y:S01]  /*8d20*/  PRMT R0, R4, 0x7610, R0 ;  /* 0x0000761004007816 */ /* 0x000fe20000000000 */
[----:B------:R-:W-:-:S05]  /*8d30*/  IMAD R154, R154, R31, R21 ;  /* 0x0000001f9a9a7224 */ /* 0x000fca00078e0215 */
[----:B------:R-:W-:Y:S02]  /*8d40*/  SEL R153, R3, R154, !P0 ;  /* 0x0000009a03997207 */ /* 0x000fe40004000000 */
[----:B------:R-:W-:-:S07]  /*8d50*/  SEL R154, R154, R3, !P0 ;  /* 0x000000039a9a7207 */ /* 0x000fce0004000000 */
.L_x_293:
[----:B------:R-:W-:-:S13]  /*8d60*/  LOP3.LUT P0, RZ, R0, 0xff, RZ, 0xc0, !PT ;  /* 0x000000ff00ff7812 */ /* 0x000fda000780c0ff */
[----:B------:R-:W-:Y:S05]  /*8d70*/  @P0 BRA `(.L_x_296) ;  /* 0xffffff8400240947 */ /* 0x000fea000383ffff */
[----:B------:R-:W-:Y:S05]  /*8d80*/  EXIT ;  /* 0x000000000000794d */ /* 0x000fea0003800000 */
.L_x_7:
[----:B0-----:R-:W-:Y:S01]  /*8d90*/  ULDC.64 UR4, c[0x0][0x650] ;  /* 0x0001940000047ab9 */ /* 0x001fe20000000a00 */
        /* <DEDUP_REMOVED lines=25> */
.L_x_298:
[----:B------:R-:W0:Y:S01]  /*8f30*/  LDC.64 R28, c[0x0][0x640] ;  /* 0x00019000ff1c7b82 */ /* 0x000e220000000a00 */
[-CC-:B------:R-:W-:Y:S01]  /*8f40*/  SHF.R.U64 R22, R12, R6.reuse, R13.reuse ;  /* 0x000000060c167219 */ /* 0x180fe2000000120d */
[----:B------:R-:W-:Y:S01]  /*8f50*/  IMAD.MOV.U32 R30, RZ, RZ, 0x1 ;  /* 0x00000001ff1e7424 */ /* 0x000fe200078e00ff */
[----:B------:R-:W-:Y:S02]  /*8f60*/  SHF.R.U32.HI R6, RZ, R6, R13 ;  /* 0x00000006ff067219 */ /* 0x000fe4000001160d */
        /* <DEDUP_REMOVED lines=8> */
[----:B------:R-:W-:Y:S01]  /*8ff0*/  IMAD.IADD R9, R9, 0x1, R11 ;  /* 0x0000000109097824 */ /* 0x000fe200078e020b */
[----:B0-----:R-:W-:-:S04]  /*9000*/  ISETP.NE.U32.AND P0, PT, R28, RZ, PT ;  /* 0x000000ff1c00720c */ /* 0x001fc80003f05070 */
[----:B------:R-:W-:Y:S02]  /*9010*/  ISETP.NE.AND.EX P0, PT, R29, RZ, PT, P0 ;  /* 0x000000ff1d00720c */ /* 0x000fe40003f05300 */
[----:B------:R-:W0:Y:S01]  /*9020*/  LDC R20, c[0x0][0x600] ;  /* 0x00018000ff147b82 */ /* 0x000e220000000800 */
[-CC-:B-1----:R-:W-:Y:S01]  /*9030*/  SHF.R.U64 R14, R8, R10.reuse, R9.reuse ;  /* 0x0000000a080e7219 */ /* 0x182fe20000001209 */
[----:B------:R-:W-:Y:S01]  /*9040*/  IMAD.MOV.U32 R8, RZ, RZ, -0x1 ;  /* 0xffffffffff087424 */ /* 0x000fe200078e00ff */
[----:B------:R-:W-:-:S05]  /*9050*/  SHF.R.U32.HI R9, RZ, R10, R9 ;  /* 0x0000000aff097219 */ /* 0x000fca0000011609 */
[----:B------:R-:W1:Y:S01]  /*9060*/  LDC R26, c[0x0][0x648] ;  /* 0x00019200ff1a7b82 */ /* 0x000e620000000800 */
[-CC-:B--2---:R-:W-:Y:S02]  /*9070*/  SHF.R.U64 R21, R14, R12.reuse, R9.reuse ;  /* 0x0000000c0e157219 */ /* 0x184fe40000001209 */
[----:B------:R-:W-:-:S05]  /*9080*/  SHF.R.U32.HI R6, RZ, R12, R9 ;  /* 0x0000000cff067219 */ /* 0x000fca0000011609 */
[----:B------:R-:W2:Y:S01]  /*9090*/  LDC R27, c[0x0][0x638] ;  /* 0x00018e00ff1b7b82 */ /* 0x000ea20000000800 */
[-C--:B---3--:R-:W-:Y:S02]  /*90a0*/  SHF.L.U32 R8, R8, R25.reuse, RZ ;  /* 0x0000001908087219 */ /* 0x088fe400000006ff */
[-CC-:B------:R-:W-:Y:S02]  /*90b0*/  SHF.R.U64 R23, R21, R25.reuse, R6.reuse ;  /* 0x0000001915177219 */ /* 0x180fe40000001206 */
[----:B------:R-:W-:Y:S02]  /*90c0*/  LOP3.LUT R32, RZ, R8, RZ, 0x33, !PT ;  /* 0x00000008ff207212 */ /* 0x000fe400078e33ff */
[----:B------:R-:W-:Y:S01]  /*90d0*/  SHF.R.U32.HI R9, RZ, R25, R6 ;  /* 0x00000019ff097219 */ /* 0x000fe20000011606 */
[----:B------:R-:W3:Y:S01]  /*90e0*/  LDC R31, c[0x0][0x610] ;  /* 0x00018400ff1f7b82 */ /* 0x000ee20000000800 */
[----:B------:R-:W-:Y:S01]  /*90f0*/  IMAD.MOV.U32 R8, RZ, RZ, R23 ;  /* 0x000000ffff087224 */ /* 0x000fe200078e0017 */
[----:B------:R-:W-:Y:S06]  /*9100*/  @!P0 BRA `(.L_x_299) ;  /* 0x0000000000288947 */ /* 0x000fec0003800000 */
        /* <DEDUP_REMOVED lines=10> */
.L_x_299:
[----:B------:R-:W-:Y:S02]  /*91b0*/  ISETP.NE.AND P0, PT, R2, 0x1, PT ;  /* 0x000000010200780c */ /* 0x000fe40003f05270 */
[----:B-1----:R-:W-:Y:S01]  /*91c0*/  SHF.R.U64 R6, R8, R26, R9 ;  /* 0x0000001a08067219 */ /* 0x002fe20000001209 */
[----:B0-----:R-:W-:Y:S01]  /*91d0*/  VIADD R9, R20, 0xffffffff ;  /* 0xffffffff14097836 */ /* 0x001fe20000000000 */
[----:B------:R-:W-:Y:S02]  /*91e0*/  SHF.L.U32 R30, R30, R25, RZ ;  /* 0x000000191e1e7219 */ /* 0x000fe400000006ff */
[----:B------:R-:W-:Y:S01]  /*91f0*/  LOP3.LUT R5, R21, R32, RZ, 0xc0, !PT ;  /* 0x0000002015057212 */ /* 0x000fe200078ec0ff */
[----:B------:R-:W-:-:S04]  /*9200*/  IMAD.MOV R8, RZ, RZ, -R6 ;  /* 0x000000ffff087224 */ /* 0x000fc800078e0a06 */
[----:B------:R-:W-:Y:S01]  /*9210*/  IMAD R6, R30, R6, R5 ;  /* 0x000000061e067224 */ /* 0x000fe200078e0205 */
[----:B------:R-:W-:Y:S01]  /*9220*/  LOP3.LUT R5, R14, R9, RZ, 0xc0, !PT ;  /* 0x000000090e057212 */ /* 0x000fe200078ec0ff */
[----:B------:R-:W-:Y:S02]  /*9230*/  @P0 IMAD R3, R7, R24, R4 ;  /* 0x0000001807030224 */ /* 0x000fe400078e0204 */
[----:B--2---:R-:W-:Y:S02]  /*9240*/  IMAD R4, R8, R27, R23 ;  /* 0x0000001b08047224 */ /* 0x004fe400078e0217 */
[----:B---3--:R-:W-:Y:S02]  /*9250*/  IMAD R3, R6, R31, R3 ;  /* 0x0000001f06037224 */ /* 0x008fe400078e0203 */
[----:B------:R-:W-:Y:S02]  /*9260*/  IMAD R4, R4, R20, R5 ;  /* 0x0000001404047224 */ /* 0x000fe400078e0205 */
[----:B------:R-:W-:-:S02]  /*9270*/  IMAD.MOV.U32 R8, RZ, RZ, 0x1 ;  /* 0x00000001ff087424 */ /* 0x000fc400078e00ff */
[----:B------:R-:W-:Y:S01]  /*9280*/  IMAD.MOV.U32 R6, RZ, RZ, R22 ;  /* 0x000000ffff067224 */ /* 0x000fe200078e0016 */
[----:B------:R-:W-:Y:S02]  /*9290*/  SEL R20, R4, R3, !P0 ;  /* 0x0000000304147207 */ /* 0x000fe40004000000 */
[----:B------:R-:W-:-:S07]  /*92a0*/  SEL R21, R3, R4, !P0 ;  /* 0x0000000403157207 */ /* 0x000fce0004000000 */
.L_x_297:
[----:B------:R-:W-:-:S08]  /*92b0*/  NOP ;  /* 0x0000000000007918 */ /* 0x000fd00000000000 */
[----:B------:R-:W0:-:S00]  /*92c0*/  USETMAXREG.DEALLOC.CTAPOOL 0x28 ;  /* 0x00000028000079c8 */ /* 0x000e0000080e0500 */
[----:B0-----:R-:W-:-:S13]  /*92d0*/  ISETP.NE.AND P0, PT, R0, RZ, PT ;  /* 0x000000ff0000720c */ /* 0x001fda0003f05270 */
[----:B------:R-:W-:Y:S05]  /*92e0*/  @P0 EXIT ;  /* 0x000000000000094d */ /* 0x000fea0003800000 */
[----:B------:R-:W-:Y:S01]  /*92f0*/  LOP3.LUT P0, RZ, R8, 0xff, RZ, 0xc0, !PT ;  /* 0x000000ff08ff7812 */ /* 0x000fe2000780c0ff */
[----:B------:R-:W-:Y:S02]  /*9300*/  IMAD.MOV.U32 R0, RZ, RZ, 0x1 ;  /* 0x00000001ff007424 */ /* 0x000fe400078e00ff */
[----:B------:R-:W-:-:S10]  /*9310*/  IMAD.MOV.U32 R3, RZ, RZ, RZ ;  /* 0x000000ffff037224 */ /* 0x000fd400078e00ff */
[----:B------:R-:W-:Y:S05]  /*9320*/  @!P0 BRA `(.L_x_300) ;  /* 0x0000000c00488947 */ /* 0x000fea0003800000 */
[----:B------:R-:W0:Y:S01]  /*9330*/  LDC R0, c[0x0][0x28c] ;  /* 0x0000a300ff007b82 */ /* 0x000e220000000800 */
[----:B------:R-:W1:Y:S01]  /*9340*/  S2R R11, SR_CgaCtaId ;  /* 0x00000000000b7919 */ /* 0x000e620000008800 */
[----:B------:R-:W-:Y:S01]  /*9350*/  ULDC UR5, c[0x0][0x658] ;  /* 0x0001960000057ab9 */ /* 0x000fe20000000800 */
[----:B------:R-:W-:Y:S01]  /*9360*/  UMOV UR7, 0xffffffff ;  /* 0xffffffff00077882 */ /* 0x000fe20000000000 */
[----:B------:R-:W-:Y:S01]  /*9370*/  ULDC UR6, c[0x0][0xc] ;  /* 0x0000030000067ab9 */ /* 0x000fe20000000800 */
[----:B------:R-:W-:Y:S01]  /*9380*/  USHF.L.U32 UR8, UR7, UR5, URZ ;  /* 0x0000000507087299 */ /* 0x000fe2000800063f */
[----:B------:R-:W-:Y:S01]  /*9390*/  BSSY B0, `(.L_x_300) ;  /* 0x00000cb000007945 */ /* 0x000fe20003800000 */
[----:B------:R-:W-:Y:S01]  /*93a0*/  UMOV UR9, 0x1 ;  /* 0x0000000100097882 */ /* 0x000fe20000000000 */
[----:B------:R-:W-:Y:S01]  /*93b0*/  ULDC UR7, c[0x0][0x10] ;  /* 0x0000040000077ab9 */ /* 0x000fe20000000800 */
[----:B------:R-:W-:Y:S01]  /*93c0*/  USHF.L.U32 UR18, UR9, UR5, URZ ;  /* 0x0000000509127299 */ /* 0x000fe2000800063f */
[----:B------:R-:W-:Y:S01]  /*93d0*/  IMAD.MOV.U32 R9, RZ, RZ, 0x1 ;  /* 0x00000001ff097424 */ /* 0x000fe200078e00ff */
[----:B------:R-:W-:Y:S01]  /*93e0*/  UIMAD.WIDE.U32 UR6, UR6, UR7, URZ ;  /* 0x00000007060672a5 */ /* 0x000fe2000f8e003f */
[----:B------:R-:W-:Y:S01]  /*93f0*/  LOP3.LUT R8, R19, 0x2, RZ, 0xfc, !PT ;  /* 0x0000000213087812 */ /* 0x000fe200078efcff */
[----:B------:R-:W-:Y:S01]  /*9400*/  ULDC UR5, c[0x0][0x14] ;  /* 0x0000050000057ab9 */ /* 0x000fe20000000800 */
[----:B------:R-:W-:Y:S01]  /*9410*/  ULDC UR4, c[0x0][0x600] ;  /* 0x0001800000047ab9 */ /* 0x000fe20000000800 */
[----:B------:R-:W-:-:S02]  /*9420*/  UIMAD.WIDE.U32 UR22, UR6, UR5, URZ ;  /* 0x00000005061672a5 */ /* 0x000fc4000f8e003f */
[----:B------:R-:W-:Y:S02]  /*9430*/  UIMAD UR13, UR7, UR5, URZ ;  /* 0x00000005070d72a4 */ /* 0x000fe4000f8e023f */
[----:B------:R-:W-:Y:S02]  /*9440*/  UIADD3 UR4, UR4, -0x1, URZ ;  /* 0xffffffff04047890 */ /* 0x000fe4000fffe03f */
[----:B------:R-:W-:Y:S02]  /*9450*/  ULOP3.LUT UR17, URZ, UR8, URZ, 0x33, !UPT ;  /* 0x000000083f117292 */ /* 0x000fe4000f8e333f */
[----:B------:R-:W-:Y:S01]  /*9460*/  UIADD3 UR13, UR23, UR13, URZ ;  /* 0x0000000d170d7290 */ /* 0x000fe2000fffe03f */
[----:B0-----:R-:W-:Y:S01]  /*9470*/  VIADD R0, R0, 0x7f ;  /* 0x0000007f00007836 */ /* 0x001fe20000000000 */
[----:B------:R-:W-:-:S04]  /*9480*/  ULDC.64 UR24, c[0x0][0x198] ;  /* 0x0000660000187ab9 */ /* 0x000fc80000000a00 */
[----:B------:R-:W-:-:S04]  /*9490*/  SHF.R.S32.HI R3, RZ, 0x1f, R0 ;  /* 0x0000001fff037819 */ /* 0x000fc80000011400 */
[----:B------:R-:W-:Y:S01]  /*94a0*/  LEA.HI R10, R3, R0, RZ, 0x7 ;  /* 0x00000000030a7211 */ /* 0x000fe200078f38ff */
[C---:B-1----:R-:W-:Y:S02]  /*94b0*/  IMAD.SHL.U32 R4, R11.reuse, 0x2000, RZ ;  /* 0x000020000b047824 */ /* 0x042fe400078e00ff */
[----:B------:R-:W-:Y:S01]  /*94c0*/  IMAD.SHL.U32 R11, R11, 0x40, RZ ;  /* 0x000000400b0b7824 */ /* 0x000fe200078e00ff */
[----:B------:R-:W-:Y:S01]  /*94d0*/  SHF.R.S32.HI R10, RZ, 0x7, R10 ;  /* 0x00000007ff0a7819 */ /* 0x000fe2000001140a */
[----:B------:R-:W-:Y:S01]  /*94e0*/  IMAD.MOV.U32 R0, RZ, RZ, 0x1 ;  /* 0x00000001ff007424 */ /* 0x000fe200078e00ff */
[----:B------:R-:W-:Y:S01]  /*94f0*/  LOP3.LUT R4, R4, 0x2000, RZ, 0xc0, !PT ;  /* 0x0000200004047812 */ /* 0x000fe200078ec0ff */
[----:B------:R-:W-:Y:S01]  /*9500*/  IMAD.MOV.U32 R3, RZ, RZ, RZ ;  /* 0x000000ffff037224 */ /* 0x000fe200078e00ff */
[----:B------:R-:W-:Y:S01]  /*9510*/  LOP3.LUT R11, R11, 0x40, RZ, 0xc0, !PT ;  /* 0x000000400b0b7812 */ /* 0x000fe200078ec0ff */
[----:B------:R-:W-:Y:S01]  /*9520*/  VIADD R13, R10, 0x1 ;  /* 0x000000010a0d7836 */ /* 0x000fe20000000000 */
[----:B------:R-:W-:-:S07]  /*9530*/  LOP3.LUT R12, R4, 0x28100, RZ, 0xfc, !PT ;  /* 0x00028100040c7812 */ /* 0x000fce00078efcff */
.L_x_311:
[----:B------:R-:W-:-:S03]  /*9540*/  UMOV UR5, 0xffffffff ;  /* 0xffffffff00057882 */ /* 0x000fc60000000000 */
[----:B------:R-:W-:Y:S05]  /*9550*/  BRA.DIV UR5, `(.L_x_301) ;  /* 0x0000000e05c87947 */ /* 0x000fea000b800000 */
[----:B------:R-:W-:-:S13]  /*9560*/  ELECT P6, URZ, PT ;  /* 0x00000000003f782f */ /* 0x000fda00038c0000 */
.L_x_323:
[----:B------:R-:W0:Y:S01]  /*9570*/  LDC R4, c[0x0][0x28c] ;  /* 0x0000a300ff047b82 */ /* 0x000e220000000800 */
[----:B------:R-:W-:Y:S01]  /*9580*/  BSSY B1, `(.L_x_302) ;  /* 0x0000038000017945 */ /* 0x000fe20003800000 */
[----:B0-----:R-:W-:-:S13]  /*9590*/  ISETP.LT.OR P6, PT, R4, 0x1, !P6 ;  /* 0x000000010400780c */ /* 0x001fda00077c1670 */
[----:B------:R-:W-:Y:S05]  /*95a0*/  @P6 BRA `(.L_x_303) ;  /* 0x0000000000d46947 */ /* 0x000fea0003800000 */
[----:B------:R-:W-:Y:S02]  /*95b0*/  IMAD R20, R20, 0x80, R11 ;  /* 0x0000008014147824 */ /* 0x000fe400078e020b */
[----:B------:R-:W-:Y:S02]  /*95c0*/  IMAD.SHL.U32 R21, R21, 0x100, RZ ;  /* 0x0000010015157824 */ /* 0x000fe400078e00ff */
[----:B------:R-:W-:Y:S02]  /*95d0*/  IMAD.MOV.U32 R24, RZ, RZ, RZ ;  /* 0x000000ffff187224 */ /* 0x000fe400078e00ff */
[----:B------:R-:W-:Y:S02]  /*95e0*/  IMAD.MOV.U32 R4, RZ, RZ, R13 ;  /* 0x000000ffff047224 */ /* 0x000fe400078e000d */
[----:B------:R-:W-:Y:S02]  /*95f0*/  IMAD.MOV.U32 R5, RZ, RZ, R0 ;  /* 0x000000ffff057224 */ /* 0x000fe400078e0000 */
[----:B------:R-:W-:-:S07]  /*9600*/  IMAD.MOV.U32 R7, RZ, RZ, R3 ;  /* 0x000000ffff077224 */ /* 0x000fce00078e0003 */
.L_x_306:
[----:B------:R-:W0:Y:S01]  /*9610*/  S2R R15, SR_CgaCtaId ;  /* 0x00000000000f7919 */ /* 0x000e220000008800 */
[----:B------:R-:W-:Y:S02]  /*9620*/  MOV R14, 0x400 ;  /* 0x00000400000e7802 */ /* 0x000fe40000000f00 */
[----:B------:R-:W-:Y:S02]  /*9630*/  LOP3.LUT P1, RZ, R18, 0x7f, RZ, 0xc0, !PT ;  /* 0x0000007f12ff7812 */ /* 0x000fe4000782c0ff */
[----:B0-----:R-:W-:Y:S02]  /*9640*/  LEA R22, R15, R14, 0x18 ;  /* 0x0000000e0f167211 */ /* 0x001fe400078ec0ff */
[----:B------:R-:W-:-:S09]  /*9650*/  SHF.L.U32 R14, R5, 0x1f, RZ ;  /* 0x0000001f050e7819 */ /* 0x000fd200000006ff */
[----:B------:R-:W0:Y:S01]  /*9660*/  @!P1 LDC R15, c[0x0][0x500] ;  /* 0x00014000ff0f9b82 */ /* 0x000e220000000800 */
[----:B------:R-:W-:-:S04]  /*9670*/  IMAD R23, R7, 0x8, R22 ;  /* 0x0000000807177824 */ /* 0x000fc800078e0216 */
[----:B------:R-:W1:Y:S02]  /*9680*/  SYNCS.PHASECHK.TRANS64.TRYWAIT P0, [R23+URZ+0x28], R14 ;  /* 0x0000280e170075a7 */ /* 0x000e64000800017f */
[----:B-1----:R-:W-:Y:S05]  /*9690*/  @!P0 BRA `(.L_x_304) ;  /* 0x0000000c00988947 */ /* 0x002fea0003800000 */
.L_x_324:
[----:B-1----:R-:W-:Y:S01]  /*96a0*/  PRMT R14, R8, 0x9910, RZ ;  /* 0x00009910080e7816 */ /* 0x002fe200000000ff */
[----:B0-----:R0:W-:Y:S03]  /*96b0*/  @!P1 SYNCS.ARRIVE.TRANS64 RZ, [R23+URZ], R15 ;  /* 0x0000000f17ff99a7 */ /* 0x0011e6000800003f */
[----:B------:R-:W-:-:S13]  /*96c0*/  ISETP.NE.AND P0, PT, R14, 0x2, PT ;  /* 0x000000020e00780c */ /* 0x000fda0003f05270 */
[----:B0-----:R-:W-:Y:S05]  /*96d0*/  @P0 BRA `(.L_x_305) ;  /* 0x0000000000040947 */ /* 0x001fea0003800000 */
[----:B------:R-:W-:Y:S01]  /*96e0*/  BPT.TRAP 0x1 ;  /* 0x000000040000795c */ /* 0x000fe20000300000 */
.L_x_305:
[----:B------:R-:W-:Y:S01]  /*96f0*/  R2UR UR19, R22 ;  /* 0x00000000161372ca */ /* 0x000fe200000e0000 */
[----:B------:R-:W-:Y:S01]  /*9700*/  IMAD R22, R7, 0x8000, R22 ;  /* 0x0000800007167824 */ /* 0x000fe200078e0216 */
[----:B------:R-:W-:Y:S01]  /*9710*/  R2UR UR9, R23 ;  /* 0x00000000170972ca */ /* 0x000fe200000e0000 */
[----:B------:R-:W-:Y:S01]  /*9720*/  IMAD R14, R7, 0x4000, R12 ;  /* 0x00004000070e7824 */ /* 0x000fe200078e020c */
[----:B------:R-:W-:Y:S01]  /*9730*/  UIADD3 UR6, UP0, UR24, 0xf0, URZ ;  /* 0x000000f018067890 */ /* 0x000fe2000ff1e03f */
[----:B------:R-:W-:Y:S01]  /*9740*/  VIADD R4, R4, 0xffffffff ;  /* 0xffffffff04047836 */ /* 0x000fe20000000000 */
[----:B------:R-:W-:Y:S01]  /*9750*/  R2UR UR5, R22 ;  /* 0x00000000160572ca */ /* 0x000fe200000e0000 */
[----:B------:R-:W-:Y:S01]  /*9760*/  UIADD3 UR26, UP1, UR24, 0x1f0, URZ ;  /* 0x000001f0181a7890 */ /* 0x000fe2000ff3e03f */
[----:B------:R-:W-:Y:S01]  /*9770*/  R2UR UR8, R14 ;  /* 0x000000000e0872ca */ /* 0x000fe200000e0000 */
[----:B------:R-:W-:Y:S01]  /*9780*/  UIADD3.X UR7, URZ, UR25, URZ, UP0, !UPT ;  /* 0x000000193f077290 */ /* 0x000fe200087fe43f */
[----:B------:R-:W-:Y:S01]  /*9790*/  R2UR UR11, R21 ;  /* 0x00000000150b72ca */ /* 0x000fe200000e0000 */
[----:B------:R-:W-:Y:S01]  /*97a0*/  VIADD R7, R7, 0x1 ;  /* 0x0000000107077836 */ /* 0x000fe20000000000 */
[----:B------:R-:W-:Y:S01]  /*97b0*/  R2UR UR10, R24 ;  /* 0x00000000180a72ca */ /* 0x000fe200000e0000 */
[----:B------:R-:W-:Y:S01]  /*97c0*/  UIADD3.X UR27, URZ, UR25, URZ, UP1, !UPT ;  /* 0x000000193f1b7290 */ /* 0x000fe20008ffe43f */
[----:B------:R-:W-:Y:S01]  /*97d0*/  R2UR UR12, R6 ;  /* 0x00000000060c72ca */ /* 0x000fe200000e0000 */
[----:B------:R-:W-:Y:S01]  /*97e0*/  UMOV UR14, 0x0 ;  /* 0x00000000000e7882 */ /* 0x000fe20000000000 */
[----:B------:R-:W-:Y:S01]  /*97f0*/  R2UR UR20, R20 ;  /* 0x00000000141472ca */ /* 0x000fe200000e0000 */
[----:B------:R-:W-:Y:S01]  /*9800*/  UMOV UR15, 0x10000000 ;  /* 0x10000000000f7882 */ /* 0x000fe20000000000 */
[----:B------:R-:W-:Y:S01]  /*9810*/  ISETP.GT.AND P1, PT, R4, 0x1, PT ;  /* 0x000000010400780c */ /* 0x000fe20003f24270 */
[----:B------:R-:W-:Y:S01]  /*9820*/  UIADD3 UR16, UR5, 0x100, URZ ;  /* 0x0000010005107890 */ /* 0x000fe2000fffe03f */
[----:B------:R-:W-:Y:S01]  /*9830*/  ISETP.NE.AND P0, PT, R7, 0x5, PT ;  /* 0x000000050700780c */ /* 0x000fe20003f05270 */
[----:B------:R-:W-:Y:S01]  /*9840*/  UIADD3 UR5, UR19, UR8, URZ ;  /* 0x0000000813057290 */ /* 0x000fe2000fffe03f */
[----:B------:R-:W-:Y:S01]  /*9850*/  VIADD R24, R24, 0x80 ;  /* 0x0000008018187836 */ /* 0x000fe20000000000 */
[----:B------:R-:W-:Y:S01]  /*9860*/  UMOV UR21, 0x30000 ;  /* 0x0003000000157882 */ /* 0x000fe20000000000 */
[----:B------:R-:W-:-:S02]  /*9870*/  SEL R14, RZ, 0x1, P0 ;  /* 0x00000001ff0e7807 */ /* 0x000fc40000000000 */
[----:B------:R-:W-:Y:S01]  /*9880*/  UMOV UR8, UR16 ;  /* 0x0000001000087c82 */ /* 0x000fe20008000000 */
[----:B------:R-:W-:Y:S01]  /*9890*/  SEL R7, R7, RZ, P0 ;  /* 0x000000ff07077207 */ /* 0x000fe20000000000 */
[----:B------:R0:W-:Y:S01]  /*98a0*/  UTMALDG.3D [UR8], [UR6], desc[UR14] ;  /* 0x00000e08060075b4 */ /* 0x0001e20008011000 */
[----:B------:R-:W-:Y:S01]  /*98b0*/  LOP3.LUT R5, R5, R14, RZ, 0x3c, !PT ;  /* 0x0000000e05057212 */ /* 0x000fe200078e3cff */
[----:B0-----:R-:W-:Y:S01]  /*98c0*/  UMOV UR11, UR20 ;  /* 0x00000014000b7c82 */ /* 0x001fe20008000000 */
[----:B------:R-:W-:Y:S02]  /*98d0*/  UMOV UR8, UR5 ;  /* 0x0000000500087c82 */ /* 0x000fe40008000000 */
[----:B------:R0:W-:Y:S02]  /*98e0*/  UTMALDG.3D.MULTICAST [UR8], [UR26], UR21, desc[UR14] ;  /* 0x00000e081a0073b4 */ /* 0x0001e40008011815 */
[----:B0-----:R-:W-:Y:S05]  /*98f0*/  @P1 BRA `(.L_x_306) ;  /* 0xfffffffc00441947 */ /* 0x001fea000383ffff */
.L_x_303:
[----:B------:R-:W-:Y:S05]  /*9900*/  BSYNC B1 ;  /* 0x0000000000017941 */ /* 0x000fea0003800000 */
.L_x_302:
[----:B------:R-:W-:Y:S01]  /*9910*/  LOP3.LUT P1, RZ, R9, 0xff, RZ, 0xc0, !PT ;  /* 0x000000ff09ff7812 */ /* 0x000fe2000782c0ff */
[C---:B------:R-:W-:Y:S01]  /*9920*/  IMAD.IADD R6, R10.reuse, 0x1, R3 ;  /* 0x000000010a067824 */ /* 0x040fe200078e0203 */
[----:B------:R-:W-:Y:S01]  /*9930*/  ULDC.64 UR6, c[0x0][0x650] ;  /* 0x0001940000067ab9 */ /* 0x000fe20000000a00 */
[----:B------:R-:W-:Y:S01]  /*9940*/  ISETP.GE.U32.AND P2, PT, R10, 0x5, PT ;  /* 0x000000050a00780c */ /* 0x000fe20003f46070 */
[----:B------:R-:W-:Y:S01]  /*9950*/  BSSY B1, `(.L_x_307) ;  /* 0x000006c000017945 */ /* 0x000fe20003800000 */
[----:B------:R-:W-:Y:S01]  /*9960*/  IMAD.MOV.U32 R21, RZ, RZ, -0x1 ;  /* 0xffffffffff157424 */ /* 0x000fe200078e00ff */
[----:B------:R-:W-:Y:S01]  /*9970*/  ISETP.GT.U32.AND P0, PT, R6, 0x4, PT ;  /* 0x000000040600780c */ /* 0x000fe20003f04070 */
[----:B------:R-:W-:Y:S01]  /*9980*/  IMAD.MOV.U32 R20, RZ, RZ, -0x1 ;  /* 0xffffffffff147424 */ /* 0x000fe200078e00ff */
[----:B------:R-:W-:Y:S02]  /*9990*/  PRMT R9, RZ, 0x7610, R9 ;  /* 0x00007610ff097816 */ /* 0x000fe40000000009 */
[----:B------:R-:W-:-:S03]  /*99a0*/  ISETP.LT.U32.AND P0, PT, R10, 0x5, P0 ;  /* 0x000000050a00780c */ /* 0x000fc60000701070 */
[----:B------:R-:W0:Y:S01]  /*99b0*/  @P1 S2R R5, SR_CgaCtaId ;  /* 0x0000000000051919 */ /* 0x000e220000008800 */
[----:B------:R-:W-:-:S04]  /*99c0*/  @P1 MOV R4, 0x400 ;  /* 0x0000040000041802 */ /* 0x000fc80000000f00 */
[----:B0-----:R-:W-:Y:S01]  /*99d0*/  @P1 LEA R3, R5, R4, 0x18 ;  /* 0x0000000405031211 */ /* 0x001fe200078ec0ff */
[----:B------:R-:W-:-:S03]  /*99e0*/  IMAD.WIDE.U32 R4, R6, -0x33333333, RZ ;  /* 0xcccccccd06047825 */ /* 0x000fc600078e00ff */
[----:B------:R0:W-:Y:S01]  /*99f0*/  @P1 SYNCS.ARRIVE.TRANS64.A1T0 RZ, [R3+URZ+0x68], RZ ;  /* 0x000068ff03ff19a7 */ /* 0x0001e2000810003f */
[----:B------:R-:W-:Y:S02]  /*9a00*/  IADD3 R16, P1, R16, UR22, RZ ;  /* 0x0000001610107c10 */ /* 0x000fe4000ff3e0ff */
[----:B------:R-:W-:Y:S02]  /*9a10*/  SHF.R.U32.HI R5, RZ, 0x2, R5 ;  /* 0x00000002ff057819 */ /* 0x000fe40000011605 */
[----:B------:R-:W-:Y:S02]  /*9a20*/  IADD3.X R17, R17, UR13, RZ, P1, !PT ;  /* 0x0000000d11117c10 */ /* 0x000fe40008ffe4ff */
[----:B------:R-:W-:Y:S02]  /*9a30*/  PRMT R4, RZ, 0x7610, R4 ;  /* 0x00007610ff047816 */ /* 0x000fe40000000004 */
[----:B0-----:R-:W-:Y:S02]  /*9a40*/  SEL R3, RZ, 0x1, !P0 ;  /* 0x00000001ff037807 */ /* 0x001fe40004000000 */
[----:B------:R-:W-:-:S02]  /*9a50*/  ISETP.GE.U32.AND P0, PT, R16, UR6, PT ;  /* 0x0000000610007c0c */ /* 0x000fc4000bf06070 */
[----:B------:R-:W-:Y:S01]  /*9a60*/  LOP3.LUT R0, R0, R3, RZ, 0x3c, !PT ;  /* 0x0000000300007212 */ /* 0x000fe200078e3cff */
[----:B------:R-:W-:Y:S01]  /*9a70*/  IMAD R3, R5, -0x5, R6 ;  /* 0xfffffffb05037824 */ /* 0x000fe200078e0206 */
[----:B------:R-:W-:Y:S01]  /*9a80*/  ISETP.GE.U32.AND.EX P0, PT, R17, UR7, PT, P0 ;  /* 0x0000000711007c0c */ /* 0x000fe2000bf06100 */
[----:B------:R-:W-:Y:S01]  /*9a90*/  IMAD.MOV.U32 R6, RZ, RZ, -0x1 ;  /* 0xffffffffff067424 */ /* 0x000fe200078e00ff */
[----:B------:R-:W-:-:S11]  /*9aa0*/  @P2 LOP3.LUT R0, R0, 0x1, R5, 0x78, !PT ;  /* 0x0000000100002812 */ /* 0x000fd600078e7805 */
[----:B------:R-:W-:Y:S05]  /*9ab0*/  @P0 BRA `(.L_x_308) ;  /* 0x0000000400540947 */ /* 0x000fea0003800000 */
[----:B------:R-:W0:Y:S01]  /*9ac0*/  S2R R15, SR_CTAID.X ;  /* 0x00000000000f7919 */ /* 0x000e220000002500 */
[----:B------:R-:W-:Y:S01]  /*9ad0*/  ULDC.64 UR6, c[0x0][0x628] ;  /* 0x00018a0000067ab9 */ /* 0x000fe20000000a00 */
[----:B------:R-:W-:Y:S01]  /*9ae0*/  ULDC UR8, c[0x0][0x630] ;  /* 0x00018c0000087ab9 */ /* 0x000fe20000000800 */
[----:B------:R-:W-:Y:S01]  /*9af0*/  ISETP.NE.U32.AND P0, PT, RZ, UR6, PT ;  /* 0x00000006ff007c0c */ /* 0x000fe2000bf05070 */
[----:B------:R-:W1:Y:S01]  /*9b00*/  S2R R20, SR_CTAID.Y ;  /* 0x0000000000147919 */ /* 0x000e620000002600 */
[----:B------:R-:W-:Y:S01]  /*9b10*/  ULDC UR9, c[0x0][0x150] ;  /* 0x0000540000097ab9 */ /* 0x000fe20000000800 */
[----:B------:R-:W-:Y:S01]  /*9b20*/  IMAD.MOV.U32 R4, RZ, RZ, R16 ;  /* 0x000000ffff047224 */ /* 0x000fe200078e0010 */
[----:B------:R-:W-:Y:S01]  /*9b30*/  ISETP.NE.AND.EX P0, PT, RZ, UR7, PT, P0 ;  /* 0x00000007ff007c0c */ /* 0x000fe2000bf05300 */
[----:B------:R-:W-:Y:S01]  /*9b40*/  IMAD.MOV.U32 R5, RZ, RZ, R17 ;  /* 0x000000ffff057224 */ /* 0x000fe200078e0011 */
[----:B0-----:R-:W-:-:S11]  /*9b50*/  I2FP.F32.U32 R22, R15 ;  /* 0x0000000f00167245 */ /* 0x001fd60000201000 */
[----:B------:R-:W-:Y:S05]  /*9b60*/  @!P0 BRA `(.L_x_309) ;  /* 0x0000000000288947 */ /* 0x000fea0003800000 */
[----:B------:R-:W-:Y:S02]  /*9b70*/  ULDC UR5, c[0x0][0x634] ;  /* 0x00018d0000057ab9 */ /* 0x000fe40000000800 */
[----:B------:R-:W-:-:S05]  /*9b80*/  IADD3 R5, P0, R16, UR5, RZ ;  /* 0x0000000510057c10 */ /* 0x000fca000ff1e0ff */
[----:B------:R-:W-:-:S04]  /*9b90*/  IMAD.X R21, RZ, RZ, R17, P0 ;  /* 0x000000ffff157224 */ /* 0x000fc800000e0611 */
[----:B------:R-:W-:-:S04]  /*9ba0*/  IMAD.WIDE.U32 R6, R21, UR6, RZ ;  /* 0x0000000615067c25 */ /* 0x000fc8000f8e00ff */
[----:B------:R-:W-:-:S04]  /*9bb0*/  IMAD.WIDE.U32 R6, P0, R5, UR7, R6 ;  /* 0x0000000705067c25 */ /* 0x000fc8000f800006 */
[----:B------:R-:W-:-:S04]  /*9bc0*/  IMAD.WIDE.U32 R4, R5, UR6, RZ ;  /* 0x0000000605047c25 */ /* 0x000fc8000f8e00ff */
[----:B------:R-:W-:Y:S01]  /*9bd0*/  IMAD.MOV.U32 R4, RZ, RZ, R7 ;  /* 0x000000ffff047224 */ /* 0x000fe200078e0007 */
[----:B------:R-:W-:Y:S01]  /*9be0*/  IADD3 RZ, P1, R5, R6, RZ ;  /* 0x0000000605ff7210 */ /* 0x000fe20007f3e0ff */
[----:B------:R-:W-:-:S04]  /*9bf0*/  IMAD.X R5, RZ, RZ, RZ, P0 ;  /* 0x000000ffff057224 */ /* 0x000fc800000e06ff */
[----:B------:R-:W-:-:S08]  /*9c00*/  IMAD.WIDE.U32.X R4, R21, UR7, R4, P1 ;  /* 0x0000000715047c25 */ /* 0x000fd000088e0404 */
.L_x_309:
[--C-:B------:R-:W-:Y:S01]  /*9c10*/  SHF.R.U64 R14, R4, UR8, R5.reuse ;  /* 0x00000008040e7c19 */ /* 0x100fe20008001205 */
[----:B------:R-:W-:Y:S01]  /*9c20*/  FMUL R22, R22, UR9 ;  /* 0x0000000916167c20 */ /* 0x000fe20008400000 */
[----:B------:R-:W-:Y:S01]  /*9c30*/  SHF.R.U32.HI R4, RZ, UR8, R5 ;  /* 0x00000008ff047c19 */ /* 0x000fe20008011605 */
[----:B------:R-:W0:Y:S01]  /*9c40*/  LDC R6, c[0x0][0x144] ;  /* 0x00005100ff067b82 */ /* 0x000e220000000800 */
[----:B------:R-:W-:Y:S01]  /*9c50*/  IADD3 R5, P0, RZ, -R14, RZ ;  /* 0x8000000eff057210 */ /* 0x000fe20007f1e0ff */
[----:B------:R-:W-:Y:S01]  /*9c60*/  ULDC UR5, c[0x0][0x154] ;  /* 0x0000550000057ab9 */ /* 0x000fe20000000800 */
[----:B-1----:R-:W-:Y:S01]  /*9c70*/  I2FP.F32.U32 R7, R20 ;  /* 0x0000001400077245 */ /* 0x002fe20000201000 */
[----:B------:R-:W1:Y:S01]  /*9c80*/  F2I.U32.TRUNC.NTZ R22, R22 ;  /* 0x0000001600167305 */ /* 0x000e62000020f000 */
[----:B------:R-:W-:Y:S01]  /*9c90*/  ULDC.64 UR6, c[0x0][0x620] ;  /* 0x0001880000067ab9 */ /* 0x000fe20000000a00 */
[----:B------:R-:W-:Y:S01]  /*9ca0*/  IMAD.X R4, RZ, RZ, ~R4, P0 ;  /* 0x000000ffff047224 */ /* 0x000fe200000e0e04 */
[----:B------:R-:W-:Y:S01]  /*9cb0*/  ISETP.NE.AND P2, PT, R2, 0x1, PT ;  /* 0x000000010200780c */ /* 0x000fe20003f45270 */
[----:B------:R-:W-:Y:S01]  /*9cc0*/  FMUL R23, R7, UR5 ;  /* 0x0000000507177c20 */ /* 0x000fe20008400000 */
[----:B------:R-:W2:Y:S01]  /*9cd0*/  LDC R25, c[0x0][0x148] ;  /* 0x00005200ff197b82 */ /* 0x000ea20000000800 */
[----:B------:R-:W-:Y:S01]  /*9ce0*/  IMAD R4, R4, UR6, RZ ;  /* 0x0000000604047c24 */ /* 0x000fe2000f8e02ff */
[----:B------:R-:W-:-:S03]  /*9cf0*/  ULDC UR5, c[0x0][0x618] ;  /* 0x0001860000057ab9 */ /* 0x000fc60000000800 */
[----:B------:R-:W3:Y:S01]  /*9d00*/  F2I.U32.TRUNC.NTZ R23, R23 ;  /* 0x0000001700177305 */ /* 0x000ee2000020f000 */
[C---:B------:R-:W-:Y:S02]  /*9d10*/  IMAD R7, R5.reuse, UR7, R4 ;  /* 0x0000000705077c24 */ /* 0x040fe4000f8e0204 */
[----:B------:R-:W-:Y:S01]  /*9d20*/  IMAD.WIDE.U32 R4, R5, UR6, R16 ;  /* 0x0000000605047c25 */ /* 0x000fe2000f8e0010 */
[----:B------:R-:W-:Y:S02]  /*9d30*/  ULDC.64 UR6, c[0x0][0x640] ;  /* 0x0001900000067ab9 */ /* 0x000fe40000000a00 */
[----:B------:R-:W-:Y:S01]  /*9d40*/  ISETP.NE.U32.AND P0, PT, RZ, UR6, PT ;  /* 0x00000006ff007c0c */ /* 0x000fe2000bf05070 */
[----:B------:R-:W-:Y:S02]  /*9d50*/  IMAD.IADD R5, R5, 0x1, R7 ;  /* 0x0000000105057824 */ /* 0x000fe400078e0207 */
[----:B-1----:R-:W-:Y:S01]  /*9d60*/  IMAD.MOV R22, RZ, RZ, -R22 ;  /* 0x000000ffff167224 */ /* 0x002fe200078e0a16 */
[----:B------:R-:W-:-:S02]  /*9d70*/  ISETP.NE.AND.EX P0, PT, RZ, UR7, PT, P0 ;  /* 0x00000007ff007c0c */ /* 0x000fc4000bf05300 */
[----:B------:R-:W-:Y:S01]  /*9d80*/  SHF.R.U64 R21, R4, UR5, R5 ;  /* 0x0000000504157c19 */ /* 0x000fe20008001205 */
[----:B0-----:R-:W-:Y:S01]  /*9d90*/  IMAD R15, R6, R22, R15 ;  /* 0x00000016060f7224 */ /* 0x001fe200078e020f */
[----:B------:R-:W-:Y:S01]  /*9da0*/  SHF.R.U32.HI R4, RZ, UR5, R5 ;  /* 0x00000005ff047c19 */ /* 0x000fe20008011605 */
[----:B------:R-:W-:Y:S01]  /*9db0*/  ULDC UR5, c[0x0][0x608] ;  /* 0x0001820000057ab9 */ /* 0x000fe20000000800 */
[----:B---3--:R-:W-:Y:S02]  /*9dc0*/  IMAD.MOV R6, RZ, RZ, -R23 ;  /* 0x000000ffff067224 */ /* 0x008fe400078e0a17 */
[--C-:B------:R-:W-:Y:S02]  /*9dd0*/  SHF.R.U64 R22, R21, UR5, R4.reuse ;  /* 0x0000000515167c19 */ /* 0x100fe40008001204 */
[----:B------:R-:W-:Y:S01]  /*9de0*/  SHF.R.U32.HI R5, RZ, UR5, R4 ;  /* 0x00000005ff057c19 */ /* 0x000fe20008011604 */
[----:B------:R-:W-:Y:S01]  /*9df0*/  ULDC UR5, c[0x0][0x658] ;  /* 0x0001960000057ab9 */ /* 0x000fe20000000800 */
[----:B--2---:R-:W-:-:S02]  /*9e00*/  @P2 IMAD R15, R25, R6, R20 ;  /* 0x00000006190f2224 */ /* 0x004fc400078e0214 */
[--C-:B------:R-:W-:Y:S02]  /*9e10*/  SHF.R.U64 R20, R22, UR5, R5.reuse ;  /* 0x0000000516147c19 */ /* 0x100fe40008001205 */
[----:B------:R-:W-:-:S03]  /*9e20*/  SHF.R.U32.HI R23, RZ, UR5, R5 ;  /* 0x00000005ff177c19 */ /* 0x000fc60008011605 */
[----:B------:R-:W-:Y:S02]  /*9e30*/  IMAD.MOV.U32 R6, RZ, RZ, R20 ;  /* 0x000000ffff067224 */ /* 0x000fe400078e0014 */
[----:B------:R-:W-:Y:S01]  /*9e40*/  IMAD.MOV.U32 R5, RZ, RZ, R23 ;  /* 0x000000ffff057224 */ /* 0x000fe200078e0017 */
[----:B------:R-:W-:Y:S06]  /*9e50*/  @!P0 BRA `(.L_x_310) ;  /* 0x00000000002c8947 */ /* 0x000fec0003800000 */
        /* <DEDUP_REMOVED lines=9> */
[----:B------:R-:W-:-:S04]  /*9ef0*/  IMAD.WIDE.U32.X R4, R23, UR7, R4, P1 ;  /* 0x0000000717047c25 */ /* 0x000fc800088e0404 */
[----:B------:R-:W-:-:S07]  /*9f00*/  IMAD.MOV.U32 R6, RZ, RZ, R4 ;  /* 0x000000ffff067224 */ /* 0x000fce00078e0004 */
.L_x_310:
[----:B------:R-:W-:Y:S01]  /*9f10*/  ULDC UR5, c[0x0][0x648] ;  /* 0x0001920000057ab9 */ /* 0x000fe20000000800 */
[----:B------:R-:W-:Y:S01]  /*9f20*/  LOP3.LUT R4, R22, UR17, RZ, 0xc0, !PT ;  /* 0x0000001116047c12 */ /* 0x000fe2000f8ec0ff */
[----:B------:R-:W-:Y:S01]  /*9f30*/  ULDC UR6, c[0x0][0x610] ;  /* 0x0001840000067ab9 */ /* 0x000fe20000000800 */
[----:B------:R-:W-:Y:S01]  /*9f40*/  SHF.R.U64 R5, R6, UR5, R5 ;  /* 0x0000000506057c19 */ /* 0x000fe20008001205 */
[----:B------:R-:W-:Y:S01]  /*9f50*/  ULDC UR5, c[0x0][0x638] ;  /* 0x00018e0000057ab9 */ /* 0x000fe20000000800 */
[----:B------:R-:W-:-:S03]  /*9f60*/  LOP3.LUT R21, R21, UR4, RZ, 0xc0, !PT ;  /* 0x0000000415157c12 */ /* 0x000fc6000f8ec0ff */
[----:B------:R-:W-:Y:S02]  /*9f70*/  IMAD.MOV R7, RZ, RZ, -R5 ;  /* 0x000000ffff077224 */ /* 0x000fe400078e0a05 */
[----:B------:R-:W-:Y:S02]  /*9f80*/  IMAD R4, R5, UR18, R4 ;  /* 0x0000001205047c24 */ /* 0x000fe4000f8e0204 */
[----:B------:R-:W-:Y:S01]  /*9f90*/  IMAD R20, R7, UR5, R20 ;  /* 0x0000000507147c24 */ /* 0x000fe2000f8e0214 */
[----:B------:R-:W-:Y:S01]  /*9fa0*/  ULDC UR5, c[0x0][0x600] ;  /* 0x0001800000057ab9 */ /* 0x000fe20000000800 */
[----:B------:R-:W-:Y:S02]  /*9fb0*/  IMAD R15, R4, UR6, R15 ;  /* 0x00000006040f7c24 */ /* 0x000fe4000f8e020f */
[----:B------:R-:W-:Y:S02]  /*9fc0*/  IMAD R6, R20, UR5, R21 ;  /* 0x0000000514067c24 */ /* 0x000fe4000f8e0215 */
[----:B------:R-:W-:-:S03]  /*9fd0*/  IMAD.MOV.U32 R4, RZ, RZ, 0x1 ;  /* 0x00000001ff047424 */ /* 0x000fc600078e00ff */
[----:B------:R-:W-:Y:S02]  /*9fe0*/  SEL R20, R6, R15, !P2 ;  /* 0x0000000f06147207 */ /* 0x000fe40005000000 */
[----:B------:R-:W-:Y:S01]  /*9ff0*/  SEL R21, R15, R6, !P2 ;  /* 0x000000060f157207 */ /* 0x000fe20005000000 */
[----:B------:R-:W-:-:S07]  /*a000*/  IMAD.MOV.U32 R6, RZ, RZ, R14 ;  /* 0x000000ffff067224 */ /* 0x000fce00078e000e */
.L_x_308:
[----:B------:R-:W-:Y:S05]  /*a010*/  BSYNC B1 ;  /* 0x0000000000017941 */ /* 0x000fea0003800000 */
.L_x_307:
[----:B------:R-:W-:-:S13]  /*a020*/  LOP3.LUT P0, RZ, R4, 0xff, RZ, 0xc0, !PT ;  /* 0x000000ff04ff7812 */ /* 0x000fda000780c0ff */
[----:B------:R-:W-:Y:S05]  /*a030*/  @P0 BRA `(.L_x_311) ;  /* 0xfffffff400400947 */ /* 0x000fea000383ffff */
[----:B------:R-:W-:Y:S05]  /*a040*/  BSYNC B0 ;  /* 0x0000000000007941 */ /* 0x000fea0003800000 */
.L_x_300:
[----:B------:R-:W-:-:S03]  /*a050*/  UMOV UR5, 0xffffffff ;  /* 0xffffffff00057882 */ /* 0x000fc60000000000 */
[----:B------:R-:W-:Y:S05]  /*a060*/  BRA.DIV UR5, `(.L_x_312) ;  /* 0x0000000605387947 */ /* 0x000fea000b800000 */
[----:B------:R-:W-:-:S13]  /*a070*/  ELECT P6, URZ, PT ;  /* 0x00000000003f782f */ /* 0x000fda00038c0000 */
.L_x_327:
[----:B------:R-:W-:Y:S04]  /*a080*/  BSSY B0, `(.L_x_313) ;  /* 0x0000034000007945 */ /* 0x000fe80003800000 */
[----:B------:R-:W-:Y:S05]  /*a090*/  @!P6 BRA `(.L_x_314) ;  /* 0x0000000000c8e947 */ /* 0x000fea0003800000 */
[----:B------:R-:W-:-:S04]  /*a0a0*/  LOP3.LUT R19, R19, 0x2, RZ, 0xfc, !PT ;  /* 0x0000000213137812 */ /* 0x000fc800078efcff */
[----:B------:R-:W-:-:S13]  /*a0b0*/  ISETP.NE.AND P0, PT, R19, 0x3, PT ;  /* 0x000000031300780c */ /* 0x000fda0003f05270 */
[----:B------:R-:W-:Y:S05]  /*a0c0*/  @!P0 BRA `(.L_x_315) ;  /* 0x0000000000048947 */ /* 0x000fea0003800000 */
[----:B------:R-:W-:Y:S01]  /*a0d0*/  BPT.TRAP 0x1 ;  /* 0x000000040000795c */ /* 0x000fe20000300000 */
.L_x_315:
[----:B------:R-:W0:Y:S01]  /*a0e0*/  S2R R5, SR_CgaCtaId ;  /* 0x0000000000057919 */ /* 0x000e220000008800 */
[----:B------:R-:W-:Y:S02]  /*a0f0*/  MOV R2, 0x400 ;  /* 0x0000040000027802 */ /* 0x000fe40000000f00 */
[----:B------:R-:W-:Y:S02]  /*a100*/  SHF.L.U32 R4, R0, 0x1f, RZ ;  /* 0x0000001f00047819 */ /* 0x000fe400000006ff */
[----:B0-----:R-:W-:-:S05]  /*a110*/  LEA R2, R5, R2, 0x18 ;  /* 0x0000000205027211 */ /* 0x001fca00078ec0ff */
[----:B------:R-:W-:-:S04]  /*a120*/  VIADD R2, R2, 0x28 ;  /* 0x0000002802027836 */ /* 0x000fc80000000000 */
[C---:B------:R-:W-:Y:S02]  /*a130*/  IMAD R7, R3.reuse, 0x8, R2 ;  /* 0x0000000803077824 */ /* 0x040fe400078e0202 */
[----:B------:R-:W-:Y:S02]  /*a140*/  VIADD R3, R3, 0x1 ;  /* 0x0000000103037836 */ /* 0x000fe40000000000 */
[----:B------:R-:W0:Y:S03]  /*a150*/  SYNCS.PHASECHK.TRANS64.TRYWAIT P0, [R7+URZ], R4 ;  /* 0x00000004070075a7 */ /* 0x000e26000800017f */
[----:B------:R-:W-:-:S04]  /*a160*/  ISETP.NE.AND P1, PT, R3, 0x5, PT ;  /* 0x000000050300780c */ /* 0x000fc80003f25270 */
[----:B------:R-:W-:Y:S02]  /*a170*/  SEL R5, RZ, 0x1, P1 ;  /* 0x00000001ff057807 */ /* 0x000fe40000800000 */
[----:B------:R-:W-:Y:S02]  /*a180*/  SEL R3, R3, RZ, P1 ;  /* 0x000000ff03037207 */ /* 0x000fe40000800000 */
[----:B------:R-:W-:-:S03]  /*a190*/  LOP3.LUT R6, R0, R5, RZ, 0x3c, !PT ;  /* 0x0000000500067212 */ /* 0x000fc600078e3cff */
[----:B------:R-:W-:Y:S01]  /*a1a0*/  IMAD R8, R3, 0x8, R2 ;  /* 0x0000000803087824 */ /* 0x000fe200078e0202 */
[----:B------:R-:W-:Y:S01]  /*a1b0*/  SHF.L.U32 R5, R6, 0x1f, RZ ;  /* 0x0000001f06057819 */ /* 0x000fe200000006ff */
[----:B0-----:R-:W-:Y:S06]  /*a1c0*/  @!P0 BRA `(.L_x_316) ;  /* 0x0000000400008947 */ /* 0x001fec0003800000 */
.L_x_328:
[----:B------:R-:W1:Y:S01]  /*a1d0*/  SYNCS.PHASECHK.TRANS64.TRYWAIT P0, [R8+URZ], R5 ;  /* 0x00000005080075a7 */ /* 0x000e62000800017f */
[----:B------:R-:W-:-:S05]  /*a1e0*/  VIADD R0, R3, 0x1 ;  /* 0x0000000103007836 */ /* 0x000fca0000000000 */
[----:B------:R-:W-:-:S04]  /*a1f0*/  ISETP.NE.AND P1, PT, R0, 0x5, PT ;  /* 0x000000050000780c */ /* 0x000fc80003f25270 */
[----:B------:R-:W-:Y:S02]  /*a200*/  SEL R3, RZ, 0x1, P1 ;  /* 0x00000001ff037807 */ /* 0x000fe40000800000 */
[----:B0-----:R-:W-:Y:S02]  /*a210*/  SEL R7, R0, RZ, P1 ;  /* 0x000000ff00077207 */ /* 0x001fe40000800000 */
[----:B------:R-:W-:-:S03]  /*a220*/  LOP3.LUT R6, R6, R3, RZ, 0x3c, !PT ;  /* 0x0000000306067212 */ /* 0x000fc600078e3cff */
[----:B------:R-:W-:Y:S01]  /*a230*/  IMAD R9, R7, 0x8, R2 ;  /* 0x0000000807097824 */ /* 0x000fe200078e0202 */
[----:B------:R-:W-:Y:S01]  /*a240*/  SHF.L.U32 R4, R6, 0x1f, RZ ;  /* 0x0000001f06047819 */ /* 0x000fe200000006ff */
[----:B-1----:R-:W-:Y:S06]  /*a250*/  @!P0 BRA `(.L_x_317) ;  /* 0x0000000000f08947 */ /* 0x002fec0003800000 */
.L_x_329:
[----:B------:R-:W1:Y:S01]  /*a260*/  SYNCS.PHASECHK.TRANS64.TRYWAIT P0, [R9+URZ], R4 ;  /* 0x00000004090075a7 */ /* 0x000e62000800017f */
[----:B------:R-:W-:-:S05]  /*a270*/  VIADD R0, R7, 0x1 ;  /* 0x0000000107007836 */ /* 0x000fca0000000000 */
[----:B------:R-:W-:-:S04]  /*a280*/  ISETP.NE.AND P1, PT, R0, 0x5, PT ;  /* 0x000000050000780c */ /* 0x000fc80003f25270 */
[----:B------:R-:W-:Y:S02]  /*a290*/  SEL R3, RZ, 0x1, P1 ;  /* 0x00000001ff037807 */ /* 0x000fe40000800000 */
[----:B------:R-:W-:Y:S02]  /*a2a0*/  SEL R7, R0, RZ, P1 ;  /* 0x000000ff00077207 */ /* 0x000fe40000800000 */
[----:B------:R-:W-:-:S03]  /*a2b0*/  LOP3.LUT R11, R6, R3, RZ, 0x3c, !PT ;  /* 0x00000003060b7212 */ /* 0x000fc600078e3cff */
[----:B------:R-:W-:Y:S01]  /*a2c0*/  IMAD R6, R7, 0x8, R2 ;  /* 0x0000000807067824 */ /* 0x000fe200078e0202 */
[----:B0-----:R-:W-:Y:S01]  /*a2d0*/  SHF.L.U32 R5, R11, 0x1f, RZ ;  /* 0x0000001f0b057819 */ /* 0x001fe200000006ff */
[----:B-1----:R-:W-:Y:S06]  /*a2e0*/  @!P0 BRA `(.L_x_318) ;  /* 0x0000000000e08947 */ /* 0x002fec0003800000 */
.L_x_330:
[----:B------:R-:W1:Y:S01]  /*a2f0*/  SYNCS.PHASECHK.TRANS64.TRYWAIT P0, [R6+URZ], R5 ;  /* 0x00000005060075a7 */ /* 0x000e62000800017f */
[----:B------:R-:W-:-:S05]  /*a300*/  VIADD R0, R7, 0x1 ;  /* 0x0000000107007836 */ /* 0x000fca0000000000 */
[----:B------:R-:W-:-:S04]  /*a310*/  ISETP.NE.AND P1, PT, R0, 0x5, PT ;  /* 0x000000050000780c */ /* 0x000fc80003f25270 */
[----:B0-----:R-:W-:Y:S02]  /*a320*/  SEL R4, RZ, 0x1, P1 ;  /* 0x00000001ff047807 */ /* 0x001fe40000800000 */
[----:B------:R-:W-:Y:S02]  /*a330*/  SEL R3, R0, RZ, P1 ;  /* 0x000000ff00037207 */ /* 0x000fe40000800000 */
[----:B------:R-:W-:Y:S01]  /*a340*/  LOP3.LUT R0, R11, R4, RZ, 0x3c, !PT ;  /* 0x000000040b007212 */ /* 0x000fe200078e3cff */
[----:B-1----:R-:W-:Y:S06]  /*a350*/  @!P0 BRA `(.L_x_319) ;  /* 0x0000000000d88947 */ /* 0x002fec0003800000 */
.L_x_331:
[----:B------:R-:W-:Y:S01]  /*a360*/  IMAD R3, R3, 0x8, R2 ;  /* 0x0000000803037824 */ /* 0x000fe200078e0202 */
[----:B------:R-:W-:-:S07]  /*a370*/  SHF.L.U32 R0, R0, 0x1f, RZ ;  /* 0x0000001f00007819 */ /* 0x000fce00000006ff */
.L_x_320:
[----:B-1----:R1:W2:Y:S02]  /*a380*/  SYNCS.PHASECHK.TRANS64.TRYWAIT P0, [R3+URZ], R0 ;  /* 0x00000000030075a7 */ /* 0x0022a4000800017f */
[----:B--2---:R-:W-:Y:S05]  /*a390*/  @!P0 NANOSLEEP.SYNCS 0x989680 ;  /* 0x009896800000895d */ /* 0x004fea0003900000 */
[----:B------:R-:W2:Y:S02]  /*a3a0*/  @!P0 SYNCS.PHASECHK.TRANS64 P0, [R3+URZ], R0 ;  /* 0x00000000030085a7 */ /* 0x000ea4000800007f */
[----:B--2---:R-:W-:Y:S05]  /*a3b0*/  @!P0 BRA `(.L_x_320) ;  /* 0xfffffffc00f08947 */ /* 0x004fea000383ffff */
.L_x_314:
[----:B------:R-:W-:Y:S05]  /*a3c0*/  BSYNC B0 ;  /* 0x0000000000007941 */ /* 0x000fea0003800000 */
.L_x_313:
[----:B------:R-:W-:Y:S05]  /*a3d0*/  EXIT ;  /* 0x000000000000794d */ /* 0x000fea0003800000 */
.L_x_21:
[----:B----4-:R4:W0:Y:S02]  /*a3e0*/  SYNCS.PHASECHK.TRANS64.TRYWAIT P1, [R3+URZ], R0 ;  /* 0x00000000030075a7 */ /* 0x010824000802017f */
[----:B0-----:R-:W-:Y:S05]  /*a3f0*/  @!P1 NANOSLEEP.SYNCS 0x989680 ;  /* 0x009896800000995d */ /* 0x001fea0003900000 */
[----:B------:R-:W0:Y:S02]  /*a400*/  @!P1 SYNCS.PHASECHK.TRANS64 P1, [R3+URZ], R0 ;  /* 0x00000000030095a7 */ /* 0x000e24000802007f */
[----:B0-----:R-:W-:Y:S05]  /*a410*/  @!P1 BRA `(.L_x_21) ;  /* 0xfffffffc00f09947 */ /* 0x001fea000383ffff */
[----:B------:R-:W-:Y:S05]  /*a420*/  BRA `(.L_x_20) ;  /* 0xffffff7000487947 */ /* 0x000fea000383ffff */
.L_x_26:
[----:B-1----:R1:W3:Y:S02]  /*a430*/  SYNCS.PHASECHK.TRANS64.TRYWAIT P1, [R5+URZ], R4 ;  /* 0x00000004050075a7 */ /* 0x0022e4000802017f */
[----:B---3--:R-:W-:Y:S05]  /*a440*/  @!P1 NANOSLEEP.SYNCS 0x989680 ;  /* 0x009896800000995d */ /* 0x008fea0003900000 */
[----:B------:R-:W3:Y:S02]  /*a450*/  @!P1 SYNCS.PHASECHK.TRANS64 P1, [R5+URZ], R4 ;  /* 0x00000004050095a7 */ /* 0x000ee4000802007f */
[----:B---3--:R-:W-:Y:S05]  /*a460*/  @!P1 BRA `(.L_x_26) ;  /* 0xfffffffc00f09947 */ /* 0x008fea000383ffff */
[----:B------:R-:W-:Y:S05]  /*a470*/  BRA `(.L_x_25) ;  /* 0xffffff7400847947 */ /* 0x000fea000383ffff */
.L_x_301:
[----:B------:R-:W-:Y:S01]  /*a480*/  BSSY B1, `(.L_x_321) ;  /* 0x0000006000017945 */ /* 0x000fe20003800000 */
[----:B------:R-:W-:-:S07]  /*a490*/  IMAD.MOV.U32 R15, RZ, RZ, -0x1 ;  /* 0xffffffffff0f7424 */ /* 0x000fce00078e00ff */
[----:B------:R-:W-:Y:S05]  /*a4a0*/  WARPSYNC.COLLECTIVE R15, `(.L_x_322) ;  /* 0x000000000f0c7348 */ /* 0x000fea0003c00000 */
[----:B------:R-:W-:Y:S02]  /*a4b0*/  ELECT P6, UR62, PT ;  /* 0x00000000003e782f */ /* 0x000fe400038c0000 */
[----:B------:R-:W-:Y:S01]  /*a4c0*/  MOV R14, UR62 ;  /* 0x0000003e000e7c02 */ /* 0x000fe20008000f00 */
[----:B------:R-:W-:Y:S10]  /*a4d0*/  ENDCOLLECTIVE ;  /* 0x000000000000791b */ /* 0x000ff40003800000 */
.L_x_322:
[----:B------:R-:W-:Y:S05]  /*a4e0*/  BSYNC B1 ;  /* 0x0000000000017941 */ /* 0x000fea0003800000 */
.L_x_321:
[----:B------:R-:W-:Y:S05]  /*a4f0*/  BRA `(.L_x_323) ;  /* 0xfffffff0001c7947 */ /* 0x000fea000383ffff */
.L_x_304:
[----:B-1----:R1:W2:Y:S02]  /*a500*/  SYNCS.PHASECHK.TRANS64.TRYWAIT P0, [R23+URZ+0x28], R14 ;  /* 0x0000280e170075a7 */ /* 0x0022a4000800017f */
[----:B--2---:R-:W-:Y:S05]  /*a510*/  @!P0 NANOSLEEP.SYNCS 0x989680 ;  /* 0x009896800000895d */ /* 0x004fea0003900000 */
[----:B------:R-:W2:Y:S02]  /*a520*/  @!P0 SYNCS.PHASECHK.TRANS64 P0, [R23+URZ+0x28], R14 ;  /* 0x0000280e170085a7 */ /* 0x000ea4000800007f */
[----:B--2---:R-:W-:Y:S05]  /*a530*/  @!P0 BRA `(.L_x_304) ;  /* 0xfffffffc00f08947 */ /* 0x004fea000383ffff */
[----:B------:R-:W-:Y:S05]  /*a540*/  BRA `(.L_x_324) ;  /* 0xfffffff000547947 */ /* 0x000fea000383ffff */
.L_x_312:
[----:B------:R-:W-:Y:S01]  /*a550*/  BSSY B0, `(.L_x_325) ;  /* 0x0000006000007945 */ /* 0x000fe20003800000 */
[----:B------:R-:W-:-:S07]  /*a560*/  IMAD.MOV.U32 R15, RZ, RZ, -0x1 ;  /* 0xffffffffff0f7424 */ /* 0x000fce00078e00ff */
[----:B------:R-:W-:Y:S05]  /*a570*/  WARPSYNC.COLLECTIVE R15, `(.L_x_326) ;  /* 0x000000000f0c7348 */ /* 0x000fea0003c00000 */
[----:B------:R-:W-:Y:S02]  /*a580*/  ELECT P6, UR62, PT ;  /* 0x00000000003e782f */ /* 0x000fe400038c0000 */
[----:B------:R-:W-:Y:S01]  /*a590*/  MOV R14, UR62 ;  /* 0x0000003e000e7c02 */ /* 0x000fe20008000f00 */
[----:B------:R-:W-:Y:S10]  /*a5a0*/  ENDCOLLECTIVE ;  /* 0x000000000000791b */ /* 0x000ff40003800000 */
.L_x_326:
[----:B------:R-:W-:Y:S05]  /*a5b0*/  BSYNC B0 ;  /* 0x0000000000007941 */ /* 0x000fea0003800000 */
.L_x_325:
[----:B------:R-:W-:Y:S05]  /*a5c0*/  BRA `(.L_x_327) ;  /* 0xfffffff800ac7947 */ /* 0x000fea000383ffff */
.L_x_316:
[----:B0-----:R0:W1:Y:S02]  /*a5d0*/  SYNCS.PHASECHK.TRANS64.TRYWAIT P0, [R7+URZ], R4 ;  /* 0x00000004070075a7 */ /* 0x001064000800017f */
[----:B-1----:R-:W-:Y:S05]  /*a5e0*/  @!P0 NANOSLEEP.SYNCS 0x989680 ;  /* 0x009896800000895d */ /* 0x002fea0003900000 */
[----:B------:R-:W1:Y:S02]  /*a5f0*/  @!P0 SYNCS.PHASECHK.TRANS64 P0, [R7+URZ], R4 ;  /* 0x00000004070085a7 */ /* 0x000e64000800007f */
[----:B-1----:R-:W-:Y:S05]  /*a600*/  @!P0 BRA `(.L_x_316) ;  /* 0xfffffffc00f08947 */ /* 0x002fea000383ffff */
[----:B------:R-:W-:Y:S05]  /*a610*/  BRA `(.L_x_328) ;  /* 0xfffffff800ec7947 */ /* 0x000fea000383ffff */
.L_x_317:
[----:B0-----:R0:W1:Y:S02]  /*a620*/  SYNCS.PHASECHK.TRANS64.TRYWAIT P0, [R8+URZ], R5 ;  /* 0x00000005080075a7 */ /* 0x001064000800017f */
[----:B-1----:R-:W-:Y:S05]  /*a630*/  @!P0 NANOSLEEP.SYNCS 0x989680 ;  /* 0x009896800000895d */ /* 0x002fea0003900000 */
[----:B------:R-:W1:Y:S02]  /*a640*/  @!P0 SYNCS.PHASECHK.TRANS64 P0, [R8+URZ], R5 ;  /* 0x00000005080085a7 */ /* 0x000e64000800007f */
[----:B-1----:R-:W-:Y:S05]  /*a650*/  @!P0 BRA `(.L_x_317) ;  /* 0xfffffffc00f08947 */ /* 0x002fea000383ffff */
[----:B------:R-:W-:Y:S05]  /*a660*/  BRA `(.L_x_329) ;  /* 0xfffffff800fc7947 */ /* 0x000fea000383ffff */
.L_x_318:
[----:B0-----:R0:W1:Y:S02]  /*a670*/  SYNCS.PHASECHK.TRANS64.TRYWAIT P0, [R9+URZ], R4 ;  /* 0x00000004090075a7 */ /* 0x001064000800017f */
[----:B-1----:R-:W-:Y:S05]  /*a680*/  @!P0 NANOSLEEP.SYNCS 0x989680 ;  /* 0x009896800000895d */ /* 0x002fea0003900000 */
[----:B------:R-:W1:Y:S02]  /*a690*/  @!P0 SYNCS.PHASECHK.TRANS64 P0, [R9+URZ], R4 ;  /* 0x00000004090085a7 */ /* 0x000e64000800007f */
[----:B-1----:R-:W-:Y:S05]  /*a6a0*/  @!P0 BRA `(.L_x_318) ;  /* 0xfffffffc00f08947 */ /* 0x002fea000383ffff */
[----:B------:R-:W-:Y:S05]  /*a6b0*/  BRA `(.L_x_330) ;  /* 0xfffffffc000c7947 */ /* 0x000fea000383ffff */
.L_x_319:
[----:B0-----:R0:W1:Y:S02]  /*a6c0*/  SYNCS.PHASECHK.TRANS64.TRYWAIT P0, [R6+URZ], R5 ;  /* 0x00000005060075a7 */ /* 0x001064000800017f */
[----:B-1----:R-:W-:Y:S05]  /*a6d0*/  @!P0 NANOSLEEP.SYNCS 0x989680 ;  /* 0x009896800000895d */ /* 0x002fea0003900000 */
[----:B------:R-:W1:Y:S02]  /*a6e0*/  @!P0 SYNCS.PHASECHK.TRANS64 P0, [R6+URZ], R5 ;  /* 0x00000005060085a7 */ /* 0x000e64000800007f */
[----:B-1----:R-:W-:Y:S05]  /*a6f0*/  @!P0 BRA `(.L_x_319) ;  /* 0xfffffffc00f08947 */ /* 0x002fea000383ffff */
[----:B------:R-:W-:Y:S05]  /*a700*/  BRA `(.L_x_331) ;  /* 0xfffffffc00147947 */ /* 0x000fea000383ffff */
.L_x_332:
[----:B------:R-:W-:-:S00]  /*a710*/  BRA `(.L_x_332) ;  /* 0xfffffffc00fc7947 */ /* 0x000fc0000383ffff */
[----:B------:R-:W-:-:S00]  /*a720*/  NOP ;  /* 0x0000000000007918 */ /* 0x000fc00000000000 */
        /* <DEDUP_REMOVED lines=13> */
.L_x_333:


//--------------------- .nv.global.init           --------------------------
	.section	.nv.global.init,"aw",@progbits
.nv.global.init:
	.type		$str$22,@object
	.size		$str$22,($str$23 - $str$22)
$str$22:
        /*0000*/ 	.byte	0x6b, 0x5f, 0x74, 0x69, 0x6c, 0x65, 0x5f, 0x63, 0x6f, 0x75, 0x6e, 0x74, 0x20, 0x3e, 0x3d, 0x20
        /*0010*/ 	.byte	0x31, 0x00
	.type		$str$23,@object
	.size		$str$23,(__unnamed_1 - $str$23)
$str$23:
        /*0012*/ 	.byte	0x2f, 0x74, 0x6d, 0x70, 0x2f, 0x63, 0x75, 0x74, 0x6c, 0x61, 0x73, 0x73, 0x5f, 0x73, 0x77, 0x65
        /*0022*/ 	.byte	0x65, 0x70, 0x5f, 0x73, 0x72, 0x63, 0x2f, 0x69, 0x6e, 0x63, 0x6c, 0x75, 0x64, 0x65, 0x2f, 0x63
        /*0032*/ 	.byte	0x75, 0x74, 0x6c, 0x61, 0x73, 0x73, 0x2f, 0x67, 0x65, 0x6d, 0x6d, 0x2f, 0x63, 0x6f, 0x6c, 0x6c
        /*0042*/ 	.byte	0x65, 0x63, 0x74, 0x69, 0x76, 0x65, 0x2f, 0x73, 0x6d, 0x39, 0x30, 0x5f, 0x6d, 0x6d, 0x61, 0x5f
        /*0052*/ 	.byte	0x74, 0x6d, 0x61, 0x5f, 0x67, 0x6d, 0x6d, 0x61, 0x5f, 0x73, 0x73, 0x5f, 0x77, 0x61, 0x72, 0x70
        /*0062*/ 	.byte	0x73, 0x70, 0x65, 0x63, 0x69, 0x61, 0x6c, 0x69, 0x7a, 0x65, 0x64, 0x2e, 0x68, 0x70, 0x70, 0x00
	.type		__unnamed_1,@object
	.size		__unnamed_1,(.L_0 - __unnamed_1)
__unnamed_1:
        /*0072*/ 	.byte	0x76, 0x6f, 0x69, 0x64, 0x20, 0x63, 0x75, 0x74, 0x6c, 0x61, 0x73, 0x73, 0x3a, 0x3a, 0x67, 0x65
        /* <DEDUP_REMOVED lines=173> */
.L_0:


//--------------------- .nv.shared._ZN7cutlass13device_kernelINS_4gemm6kernel13GemmUniversalIN4cute5tupleIJiiiiEEENS1_10collective13CollectiveMmaINS1_34MainloopSm90TmaGmmaWarpSpecializedILi5ENS5_IJNS4_1CILi2EEENSA_ILi1EEESC_EEENS1_35KernelTmaWarpSpecializedCooperativeEEENS5_IJNSA_ILi256EEENSA_ILi128EEESH_EEEaNS5_IJlSC_lEEEaSJ_NS4_8TiledMMAINS4_8MMA_AtomIJNS4_4SM904GMMA27MMA_64x128x32_S32S8S8_SS_TNEEEENS4_6LayoutISD_NS5_IJSC_NSA_ILi0EEESR_EEEEENS5_IJNS4_10UnderscoreESU_SU_EEEEENS4_13SM90_TMA_LOADENS4_14ComposedLayoutINS4_7SwizzleILi3ELi4ELi3EEENS4_18smem_ptr_flag_bitsILi8EEENSQ_INS5_IJNSA_ILi8EEESH_EEENS5_IJSH_SC_EEEEEEEvNS4_8identityENS4_23SM90_TMA_LOAD_MULTICASTES17_vS18_EENS_8epilogue10collective6detail29Sm90TmaWarpSpecializedAdapterINS1C_15DefaultEpilogueIaSJ_SJ_NS1B_6thread17LinearCombinationIaLi1EiiLNS1G_9ScaleType4KindE0ELNS_15FloatRoundStyleE2EaEENS1_15EpilogueDefaultEEEEEvvEEEEvNT_6ParamsE --------------------------
	.section	.nv.shared._ZN7cutlass13device_kernelINS_4gemm6kernel13GemmUniversalIN4cute5tupleIJiiiiEEENS1_10collective13CollectiveMmaINS1_34MainloopSm90TmaGmmaWarpSpecializedILi5ENS5_IJNS4_1CILi2EEENSA_ILi1EEESC_EEENS1_35KernelTmaWarpSpecializedCooperativeEEENS5_IJNSA_ILi256EEENSA_ILi128EEESH_EEEaNS5_IJlSC_lEEEaSJ_NS4_8TiledMMAINS4_8MMA_AtomIJNS4_4SM904GMMA27MMA_64x128x32_S32S8S8_SS_TNEEEENS4_6LayoutISD_NS5_IJSC_NSA_ILi0EEESR_EEEEENS5_IJNS4_10UnderscoreESU_SU_EEEEENS4_13SM90_TMA_LOADENS4_14ComposedLayoutINS4_7SwizzleILi3ELi4ELi3EEENS4_18smem_ptr_flag_bitsILi8EEENSQ_INS5_IJNSA_ILi8EEESH_EEENS5_IJSH_SC_EEEEEEEvNS4_8identityENS4_23SM90_TMA_LOAD_MULTICASTES17_vS18_EENS_8epilogue10collective6detail29Sm90TmaWarpSpecializedAdapterINS1C_15DefaultEpilogueIaSJ_SJ_NS1B_6thread17LinearCombinationIaLi1EiiLNS1G_9ScaleType4KindE0ELNS_15FloatRoundStyleE2EaEENS1_15EpilogueDefaultEEEEEvvEEEEvNT_6ParamsE,"aw",@nobits
	.sectionflags	@""
	.align	16
	.zero		1024


//--------------------- .nv.shared.reserved.0     --------------------------
	.section	.nv.shared.reserved.0,"aw",@nobits
	.weak		__nv_reservedSMEM_offset_0_alias
	.size		__nv_reservedSMEM_offset_0_alias, 0, 0
	.other		__nv_reservedSMEM_offset_0_alias,@"STO_CUDA_RESERVED_SHARED STV_DEFAULT"
__nv_reservedSMEM_offset_0_alias:
	.zero		0


//--------------------- .nv.global                --------------------------
	.section	.nv.global,"aw",@nobits
.nv.global:
	.type		_ZN39_INTERNAL_a3511fd7_4_k_cu_2c6783cd_69754cute1_E,@object
	.size		_ZN39_INTERNAL_a3511fd7_4_k_cu_2c6783cd_69754cute1_E,(_ZN39_INTERNAL_a3511fd7_4_k_cu_2c6783cd_69754cuda3std3__45__cpo6cbeginE - _ZN39_INTERNAL_a3511fd7_4_k_cu_2c6783cd_69754cute1_E)
_ZN39_INTERNAL_a3511fd7_4_k_cu_2c6783cd_69754cute1_E:
	.zero		1
	.type		_ZN39_INTERNAL_a3511fd7_4_k_cu_2c6783cd_69754cuda3std3__45__cpo6cbeginE,@object
	.size		_ZN39_INTERNAL_a3511fd7_4_k_cu_2c6783cd_69754cuda3std3__45__cpo6cbeginE,(_ZN39_INTERNAL_a3511fd7_4_k_cu_2c6783cd_69754cuda3std3__48in_placeE - _ZN39_INTERNAL_a3511fd7_4_k_cu_2c6783cd_69754cuda3std3__45__cpo6cbeginE)
_ZN39_INTERNAL_a3511fd7_4_k_cu_2c6783cd_69754cuda3std3__45__cpo6cbeginE:
	.zero		1
	.type		_ZN39_INTERNAL_a3511fd7_4_k_cu_2c6783cd_69754cuda3std3__48in_placeE,@object
	.size		_ZN39_INTERNAL_a3511fd7_4_k_cu_2c6783cd_69754cuda3std3__48in_placeE,(_ZN39_INTERNAL_a3511fd7_4_k_cu_2c6783cd_69754cuda3std6ranges3__45__cpo9iter_moveE - _ZN39_INTERNAL_a3511fd7_4_k_cu_2c6783cd_69754cuda3std3__48in_placeE)
_ZN39_INTERNAL_a3511fd7_4_k_cu_2c6783cd_69754cuda3std3__48in_placeE:
	.zero		1
	.type		_ZN39_INTERNAL_a3511fd7_4_k_cu_2c6783cd_69754cuda3std6ranges3__45__cpo9iter_moveE,@object
	.size		_ZN39_INTERNAL_a3511fd7_4_k_cu_2c6783cd_69754cuda3std6ranges3__45__cpo9iter_moveE,(_ZN39_INTERNAL_a3511fd7_4_k_cu_2c6783cd_69754cuda3std3__45__cpo5beginE - _ZN39_INTERNAL_a3511fd7_4_k_cu_2c6783cd_69754cuda3std6ranges3__45__cpo9iter_moveE)
_ZN39_INTERNAL_a3511fd7_4_k_cu_2c6783cd_69754cuda3std6ranges3__45__cpo9iter_moveE:
	.zero		1
	.type		_ZN39_INTERNAL_a3511fd7_4_k_cu_2c6783cd_69754cuda3std3__45__cpo5beginE,@object
	.size		_ZN39_INTERNAL_a3511fd7_4_k_cu_2c6783cd_69754cuda3std3__45__cpo5beginE,(_ZN39_INTERNAL_a3511fd7_4_k_cu_2c6783cd_69754cuda3std3__441_GLOBAL__N__a3511fd7_4_k_cu_2c6783cd_69756ignoreE - _ZN39_INTERNAL_a3511fd7_4_k_cu_2c6783cd_69754cuda3std3__45__cpo5beginE)
_ZN39_INTERNAL_a3511fd7_4_k_cu_2c6783cd_69754cuda3std3__45__cpo5beginE:
	.zero		1
	.type		_ZN39_INTERNAL_a3511fd7_4_k_cu_2c6783cd_69754cuda3std3__441_GLOBAL__N__a3511fd7_4_k_cu_2c6783cd_69756ignoreE,@object
	.size		_ZN39_INTERNAL_a3511fd7_4_k_cu_2c6783cd_69754cuda3std3__441_GLOBAL__N__a3511fd7_4_k_cu_2c6783cd_69756ignoreE,(_ZN39_INTERNAL_a3511fd7_4_k_cu_2c6783cd_69754cute7productE - _ZN39_INTERNAL_a3511fd7_4_k_cu_2c6783cd_69754cuda3std3__441_GLOBAL__N__a3511fd7_4_k_cu_2c6783cd_69756ignoreE)
_ZN39_INTERNAL_a3511fd7_4_k_cu_2c6783cd_69754cuda3std3__441_GLOBAL__N__a3511fd7_4_k_cu_2c6783cd_69756ignoreE:
	.zero		1
	.type		_ZN39_INTERNAL_a3511fd7_4_k_cu_2c6783cd_69754cute7productE,@object
	.size		_ZN39_INTERNAL_a3511fd7_4_k_cu_2c6783cd_69754cute7productE,(_ZN39_INTERNAL_a3511fd7_4_k_cu_2c6783cd_69754cuda3std3__45__cpo3endE - _ZN39_INTERNAL_a3511fd7_4_k_cu_2c6783cd_69754cute7productE)
_ZN39_INTERNAL_a3511fd7_4_k_cu_2c6783cd_69754cute7productE:
	.zero		1
	.type		_ZN39_INTERNAL_a3511fd7_4_k_cu_2c6783cd_69754cuda3std3__45__cpo3endE,@object
	.size		_ZN39_INTERNAL_a3511fd7_4_k_cu_2c6783cd_69754cuda3std3__45__cpo3endE,(_ZN39_INTERNAL_a3511fd7_4_k_cu_2c6783cd_69754cuda3std3__419piecewise_constructE - _ZN39_INTERNAL_a3511fd7_4_k_cu_2c6783cd_69754cuda3std3__45__cpo3endE)
_ZN39_INTERNAL_a3511fd7_4_k_cu_2c6783cd_69754cuda3std3__45__cpo3endE:
	.zero		1
	.type		_ZN39_INTERNAL_a3511fd7_4_k_cu_2c6783cd_69754cuda3std3__419piecewise_constructE,@object
	.size		_ZN39_INTERNAL_a3511fd7_4_k_cu_2c6783cd_69754cuda3std3__419piecewise_constructE,(_ZN39_INTERNAL_a3511fd7_4_k_cu_2c6783cd_69754cuda3std3__45__cpo4cendE - _ZN39_INTERNAL_a3511fd7_4_k_cu_2c6783cd_69754cuda3std3__419piecewise_constructE)
_ZN39_INTERNAL_a3511fd7_4_k_cu_2c6783cd_69754cuda3std3__419piecewise_constructE:
	.zero		1
	.type		_ZN39_INTERNAL_a3511fd7_4_k_cu_2c6783cd_69754cuda3std3__45__cpo4cendE,@object
	.size		_ZN39_INTERNAL_a3511fd7_4_k_cu_2c6783cd_69754cuda3std3__45__cpo4cendE,(_ZN39_INTERNAL_a3511fd7_4_k_cu_2c6783cd_69754cuda3std6ranges3__45__cpo4swapE - _ZN39_INTERNAL_a3511fd7_4_k_cu_2c6783cd_69754cuda3std3__45__cpo4cendE)
_ZN39_INTERNAL_a3511fd7_4_k_cu_2c6783cd_69754cuda3std3__45__cpo4cendE:
	.zero		1
	.type		_ZN39_INTERNAL_a3511fd7_4_k_cu_2c6783cd_69754cuda3std6ranges3__45__cpo4swapE,@object
	.size		_ZN39_INTERNAL_a3511fd7_4_k_cu_2c6783cd_69754cuda3std6ranges3__45__cpo4swapE,(.L_8 - _ZN39_INTERNAL_a3511fd7_4_k_cu_2c6783cd_69754cuda3std6ranges3__45__cpo4swapE)
_ZN39_INTERNAL_a3511fd7_4_k_cu_2c6783cd_69754cuda3std6ranges3__45__cpo4swapE:
	.zero		1
.L_8:


//--------------------- .nv.constant0._ZN7cutlass13device_kernelINS_4gemm6kernel13GemmUniversalIN4cute5tupleIJiiiiEEENS1_10collective13CollectiveMmaINS1_34MainloopSm90TmaGmmaWarpSpecializedILi5ENS5_IJNS4_1CILi2EEENSA_ILi1EEESC_EEENS1_35KernelTmaWarpSpecializedCooperativeEEENS5_IJNSA_ILi256EEENSA_ILi128EEESH_EEEaNS5_IJlSC_lEEEaSJ_NS4_8TiledMMAINS4_8MMA_AtomIJNS4_4SM904GMMA27MMA_64x128x32_S32S8S8_SS_TNEEEENS4_6LayoutISD_NS5_IJSC_NSA_ILi0EEESR_EEEEENS5_IJNS4_10UnderscoreESU_SU_EEEEENS4_13SM90_TMA_LOADENS4_14ComposedLayoutINS4_7SwizzleILi3ELi4ELi3EEENS4_18smem_ptr_flag_bitsILi8EEENSQ_INS5_IJNSA_ILi8EEESH_EEENS5_IJSH_SC_EEEEEEEvNS4_8identityENS4_23SM90_TMA_LOAD_MULTICASTES17_vS18_EENS_8epilogue10collective6detail29Sm90TmaWarpSpecializedAdapterINS1C_15DefaultEpilogueIaSJ_SJ_NS1B_6thread17LinearCombinationIaLi1EiiLNS1G_9ScaleType4KindE0ELNS_15FloatRoundStyleE2EaEENS1_15EpilogueDefaultEEEEEvvEEEEvNT_6ParamsE --------------------------
	.section	.nv.constant0._ZN7cutlass13device_kernelINS_4gemm6kernel13GemmUniversalIN4cute5tupleIJiiiiEEENS1_10collective13CollectiveMmaINS1_34MainloopSm90TmaGmmaWarpSpecializedILi5ENS5_IJNS4_1CILi2EEENSA_ILi1EEESC_EEENS1_35KernelTmaWarpSpecializedCooperativeEEENS5_IJNSA_ILi256EEENSA_ILi128EEESH_EEEaNS5_IJlSC_lEEEaSJ_NS4_8TiledMMAINS4_8MMA_AtomIJNS4_4SM904GMMA27MMA_64x128x32_S32S8S8_SS_TNEEEENS4_6LayoutISD_NS5_IJSC_NSA_ILi0EEESR_EEEEENS5_IJNS4_10UnderscoreESU_SU_EEEEENS4_13SM90_TMA_LOADENS4_14ComposedLayoutINS4_7SwizzleILi3ELi4ELi3EEENS4_18smem_ptr_flag_bitsILi8EEENSQ_INS5_IJNSA_ILi8EEESH_EEENS5_IJSH_SC_EEEEEEEvNS4_8identityENS4_23SM90_TMA_LOAD_MULTICASTES17_vS18_EENS_8epilogue10collective6detail29Sm90TmaWarpSpecializedAdapterINS1C_15DefaultEpilogueIaSJ_SJ_NS1B_6thread17LinearCombinationIaLi1EiiLNS1G_9ScaleType4KindE0ELNS_15FloatRoundStyleE2EaEENS1_15EpilogueDefaultEEEEEvvEEEEvNT_6ParamsE,"a",@progbits
	.sectionflags	@""
	.align	4
.nv.constant0._ZN7cutlass13device_kernelINS_4gemm6kernel13GemmUniversalIN4cute5tupleIJiiiiEEENS1_10collective13CollectiveMmaINS1_34MainloopSm90TmaGmmaWarpSpecializedILi5ENS5_IJNS4_1CILi2EEENSA_ILi1EEESC_EEENS1_35KernelTmaWarpSpecializedCooperativeEEENS5_IJNSA_ILi256EEENSA_ILi128EEESH_EEEaNS5_IJlSC_lEEEaSJ_NS4_8TiledMMAINS4_8MMA_AtomIJNS4_4SM904GMMA27MMA_64x128x32_S32S8S8_SS_TNEEEENS4_6LayoutISD_NS5_IJSC_NSA_ILi0EEESR_EEEEENS5_IJNS4_10UnderscoreESU_SU_EEEEENS4_13SM90_TMA_LOADENS4_14ComposedLayoutINS4_7SwizzleILi3ELi4ELi3EEENS4_18smem_ptr_flag_bitsILi8EEENSQ_INS5_IJNSA_ILi8EEESH_EEENS5_IJSH_SC_EEEEEEEvNS4_8identityENS4_23SM90_TMA_LOAD_MULTICASTES17_vS18_EENS_8epilogue10collective6detail29Sm90TmaWarpSpecializedAdapterINS1C_15DefaultEpilogueIaSJ_SJ_NS1B_6thread17LinearCombinationIaLi1EiiLNS1G_9ScaleType4KindE0ELNS_15FloatRoundStyleE2EaEENS1_15EpilogueDefaultEEEEEvvEEEEvNT_6ParamsE:
	.zero		1664


//--------------------- SYMBOLS --------------------------

	.type		.nv.reservedSmem.offset0,@object
	.size		.nv.reservedSmem.offset0,0x4
	.type		__assertfail,@function
